//
// Generated by NVIDIA NVVM Compiler
//
// Compiler Build ID: CL-36424714
// Cuda compilation tools, release 13.0, V13.0.88
// Based on NVVM 20.0.0
//

.version 9.0
.target sm_100
.address_size 64

	// .globl	_Z15kernel_get_celliPKfffiPi

.visible .entry _Z15kernel_get_celliPKfffiPi(
	.param .u32 _Z15kernel_get_celliPKfffiPi_param_0,
	.param .u64 .ptr .align 1 _Z15kernel_get_celliPKfffiPi_param_1,
	.param .f32 _Z15kernel_get_celliPKfffiPi_param_2,
	.param .f32 _Z15kernel_get_celliPKfffiPi_param_3,
	.param .u32 _Z15kernel_get_celliPKfffiPi_param_4,
	.param .u64 .ptr .align 1 _Z15kernel_get_celliPKfffiPi_param_5
)
{
	.reg .pred 	%p<2>;
	.reg .b32 	%r<11>;
	.reg .b32 	%f<10>;
	.reg .b64 	%rd<8>;

	ld.param.u32 	%r3, [_Z15kernel_get_celliPKfffiPi_param_0];
	ld.param.u64 	%rd1, [_Z15kernel_get_celliPKfffiPi_param_1];
	ld.param.f32 	%f1, [_Z15kernel_get_celliPKfffiPi_param_2];
	ld.param.f32 	%f2, [_Z15kernel_get_celliPKfffiPi_param_3];
	ld.param.u32 	%r2, [_Z15kernel_get_celliPKfffiPi_param_4];
	ld.param.u64 	%rd2, [_Z15kernel_get_celliPKfffiPi_param_5];
	mov.u32 	%r4, %ctaid.x;
	mov.u32 	%r5, %ntid.x;
	mov.u32 	%r6, %tid.x;
	mad.lo.s32 	%r1, %r4, %r5, %r6;
	setp.ge.s32 	%p1, %r1, %r3;
	@%p1 bra 	$L__BB0_2;
	cvta.to.global.u64 	%rd3, %rd1;
	cvta.to.global.u64 	%rd4, %rd2;
	mul.wide.s32 	%rd5, %r1, 4;
	add.s64 	%rd6, %rd3, %rd5;
	ld.global.f32 	%f3, [%rd6];
	sub.f32 	%f4, %f3, %f1;
	sub.f32 	%f5, %f2, %f1;
	div.rn.f32 	%f6, %f4, %f5;
	cvt.rn.f32.s32 	%f7, %r2;
	mul.f32 	%f8, %f6, %f7;
	cvt.rmi.f32.f32 	%f9, %f8;
	cvt.rzi.s32.f32 	%r7, %f9;
	add.s32 	%r8, %r2, -1;
	min.s32 	%r9, %r7, %r8;
	max.s32 	%r10, %r9, 0;
	add.s64 	%rd7, %rd4, %rd5;
	st.global.u32 	[%rd7], %r10;
$L__BB0_2:
	ret;

}
	// .globl	_Z19kernel_get_velocityiiPKfS0_ffiPf
.visible .entry _Z19kernel_get_velocityiiPKfS0_ffiPf(
	.param .u32 _Z19kernel_get_velocityiiPKfS0_ffiPf_param_0,
	.param .u32 _Z19kernel_get_velocityiiPKfS0_ffiPf_param_1,
	.param .u64 .ptr .align 1 _Z19kernel_get_velocityiiPKfS0_ffiPf_param_2,
	.param .u64 .ptr .align 1 _Z19kernel_get_velocityiiPKfS0_ffiPf_param_3,
	.param .f32 _Z19kernel_get_velocityiiPKfS0_ffiPf_param_4,
	.param .f32 _Z19kernel_get_velocityiiPKfS0_ffiPf_param_5,
	.param .u32 _Z19kernel_get_velocityiiPKfS0_ffiPf_param_6,
	.param .u64 .ptr .align 1 _Z19kernel_get_velocityiiPKfS0_ffiPf_param_7
)
{
	.reg .pred 	%p<4>;
	.reg .b32 	%r<23>;
	.reg .b32 	%f<13>;
	.reg .b64 	%rd<15>;

	ld.param.u32 	%r3, [_Z19kernel_get_velocityiiPKfS0_ffiPf_param_0];
	ld.param.u32 	%r6, [_Z19kernel_get_velocityiiPKfS0_ffiPf_param_1];
	ld.param.u64 	%rd1, [_Z19kernel_get_velocityiiPKfS0_ffiPf_param_2];
	ld.param.u64 	%rd2, [_Z19kernel_get_velocityiiPKfS0_ffiPf_param_3];
	ld.param.f32 	%f1, [_Z19kernel_get_velocityiiPKfS0_ffiPf_param_4];
	ld.param.f32 	%f2, [_Z19kernel_get_velocityiiPKfS0_ffiPf_param_5];
	ld.param.u32 	%r5, [_Z19kernel_get_velocityiiPKfS0_ffiPf_param_6];
	ld.param.u64 	%rd3, [_Z19kernel_get_velocityiiPKfS0_ffiPf_param_7];
	mov.u32 	%r7, %ctaid.x;
	mov.u32 	%r8, %ntid.x;
	mov.u32 	%r9, %tid.x;
	mad.lo.s32 	%r1, %r7, %r8, %r9;
	mov.u32 	%r10, %ctaid.y;
	mov.u32 	%r11, %ntid.y;
	mov.u32 	%r12, %tid.y;
	mad.lo.s32 	%r13, %r10, %r11, %r12;
	setp.ge.s32 	%p1, %r1, %r3;
	setp.ge.s32 	%p2, %r13, %r6;
	or.pred  	%p3, %p1, %p2;
	@%p3 bra 	$L__BB1_2;
	cvta.to.global.u64 	%rd4, %rd1;
	cvta.to.global.u64 	%rd5, %rd2;
	cvta.to.global.u64 	%rd6, %rd3;
	mul.wide.s32 	%rd7, %r1, 4;
	add.s64 	%rd8, %rd4, %rd7;
	ld.global.f32 	%f3, [%rd8];
	sub.f32 	%f4, %f3, %f1;
	sub.f32 	%f5, %f2, %f1;
	div.rn.f32 	%f6, %f4, %f5;
	cvt.rn.f32.s32 	%f7, %r5;
	mul.f32 	%f8, %f6, %f7;
	cvt.rmi.f32.f32 	%f9, %f8;
	cvt.rzi.s32.f32 	%r14, %f9;
	add.s32 	%r15, %r5, -1;
	min.s32 	%r16, %r14, %r15;
	max.s32 	%r17, %r16, 0;
	mul.lo.s32 	%r18, %r17, %r6;
	shl.b32 	%r19, %r18, 1;
	add.s32 	%r20, %r19, %r13;
	mul.wide.u32 	%rd9, %r20, 4;
	add.s64 	%rd10, %rd5, %rd9;
	ld.global.f32 	%f10, [%rd10];
	add.s32 	%r21, %r20, %r6;
	mul.wide.u32 	%rd11, %r21, 4;
	add.s64 	%rd12, %rd5, %rd11;
	ld.global.f32 	%f11, [%rd12];
	fma.rn.f32 	%f12, %f3, %f10, %f11;
	mad.lo.s32 	%r22, %r13, %r3, %r1;
	mul.wide.s32 	%rd13, %r22, 4;
	add.s64 	%rd14, %rd6, %rd13;
	st.global.f32 	[%rd14], %f12;
$L__BB1_2:
	ret;

}
	// .globl	_Z24kernel_integrate_numericiiPKfS0_ffiiiPf
.visible .entry _Z24kernel_integrate_numericiiPKfS0_ffiiiPf(
	.param .u32 _Z24kernel_integrate_numericiiPKfS0_ffiiiPf_param_0,
	.param .u32 _Z24kernel_integrate_numericiiPKfS0_ffiiiPf_param_1,
	.param .u64 .ptr .align 1 _Z24kernel_integrate_numericiiPKfS0_ffiiiPf_param_2,
	.param .u64 .ptr .align 1 _Z24kernel_integrate_numericiiPKfS0_ffiiiPf_param_3,
	.param .f32 _Z24kernel_integrate_numericiiPKfS0_ffiiiPf_param_4,
	.param .f32 _Z24kernel_integrate_numericiiPKfS0_ffiiiPf_param_5,
	.param .u32 _Z24kernel_integrate_numericiiPKfS0_ffiiiPf_param_6,
	.param .u32 _Z24kernel_integrate_numericiiPKfS0_ffiiiPf_param_7,
	.param .u32 _Z24kernel_integrate_numericiiPKfS0_ffiiiPf_param_8,
	.param .u64 .ptr .align 1 _Z24kernel_integrate_numericiiPKfS0_ffiiiPf_param_9
)
{
	.reg .pred 	%p<24>;
	.reg .b32 	%r<147>;
	.reg .b32 	%f<241>;
	.reg .b64 	%rd<55>;

	ld.param.u32 	%r21, [_Z24kernel_integrate_numericiiPKfS0_ffiiiPf_param_0];
	ld.param.u32 	%r26, [_Z24kernel_integrate_numericiiPKfS0_ffiiiPf_param_1];
	ld.param.u64 	%rd2, [_Z24kernel_integrate_numericiiPKfS0_ffiiiPf_param_2];
	ld.param.u64 	%rd4, [_Z24kernel_integrate_numericiiPKfS0_ffiiiPf_param_3];
	ld.param.f32 	%f46, [_Z24kernel_integrate_numericiiPKfS0_ffiiiPf_param_4];
	ld.param.f32 	%f47, [_Z24kernel_integrate_numericiiPKfS0_ffiiiPf_param_5];
	ld.param.u32 	%r23, [_Z24kernel_integrate_numericiiPKfS0_ffiiiPf_param_6];
	ld.param.u32 	%r24, [_Z24kernel_integrate_numericiiPKfS0_ffiiiPf_param_7];
	ld.param.u32 	%r25, [_Z24kernel_integrate_numericiiPKfS0_ffiiiPf_param_8];
	ld.param.u64 	%rd3, [_Z24kernel_integrate_numericiiPKfS0_ffiiiPf_param_9];
	cvta.to.global.u64 	%rd1, %rd4;
	mov.u32 	%r27, %ctaid.x;
	mov.u32 	%r28, %ntid.x;
	mov.u32 	%r29, %tid.x;
	mad.lo.s32 	%r1, %r27, %r28, %r29;
	mov.u32 	%r30, %ctaid.y;
	mov.u32 	%r31, %ntid.y;
	mov.u32 	%r32, %tid.y;
	mad.lo.s32 	%r33, %r30, %r31, %r32;
	setp.ge.s32 	%p1, %r1, %r21;
	setp.ge.s32 	%p2, %r33, %r26;
	or.pred  	%p3, %p1, %p2;
	@%p3 bra 	$L__BB2_31;
	cvta.to.global.u64 	%rd5, %rd2;
	mul.wide.s32 	%rd6, %r1, 4;
	add.s64 	%rd7, %rd5, %rd6;
	ld.global.f32 	%f240, [%rd7];
	cvt.rn.f32.s32 	%f48, %r24;
	rcp.rn.f32 	%f2, %f48;
	sub.f32 	%f3, %f47, %f46;
	cvt.rn.f32.s32 	%f4, %r23;
	add.s32 	%r3, %r23, -1;
	setp.lt.s32 	%p4, %r24, 1;
	@%p4 bra 	$L__BB2_30;
	sub.f32 	%f49, %f240, %f46;
	div.rn.f32 	%f50, %f49, %f3;
	mul.f32 	%f51, %f50, %f4;
	cvt.rmi.f32.f32 	%f52, %f51;
	cvt.rzi.s32.f32 	%r34, %f52;
	min.s32 	%r35, %r34, %r3;
	max.s32 	%r146, %r35, 0;
	cvt.rn.f32.s32 	%f53, %r25;
	div.rn.f32 	%f5, %f2, %f53;
	setp.lt.s32 	%p5, %r25, 1;
	@%p5 bra 	$L__BB2_16;
	and.b32  	%r5, %r25, 3;
	and.b32  	%r6, %r25, 1;
	and.b32  	%r76, %r25, 2147483644;
	neg.s32 	%r7, %r76;
	mul.f32 	%f6, %f5, 0f3F000000;
	mov.b32 	%r141, 0;
$L__BB2_4:
	sub.f32 	%f134, %f240, %f46;
	div.rn.f32 	%f135, %f134, %f3;
	mul.f32 	%f136, %f135, %f4;
	cvt.rmi.f32.f32 	%f137, %f136;
	cvt.rzi.s32.f32 	%r77, %f137;
	min.s32 	%r78, %r77, %r3;
	max.s32 	%r79, %r78, 0;
	mul.lo.s32 	%r80, %r79, %r26;
	shl.b32 	%r81, %r80, 1;
	add.s32 	%r82, %r81, %r33;
	mul.wide.u32 	%rd20, %r82, 4;
	add.s64 	%rd21, %rd1, %rd20;
	ld.global.f32 	%f8, [%rd21];
	add.s32 	%r83, %r82, %r26;
	mul.wide.u32 	%rd22, %r83, 4;
	add.s64 	%rd23, %rd1, %rd22;
	ld.global.f32 	%f9, [%rd23];
	abs.f32 	%f138, %f8;
	setp.geu.f32 	%p16, %f138, 0f358637BD;
	@%p16 bra 	$L__BB2_6;
	fma.rn.f32 	%f227, %f2, %f9, %f240;
	bra.uni 	$L__BB2_7;
$L__BB2_6:
	mul.f32 	%f139, %f2, %f8;
	fma.rn.f32 	%f140, %f139, 0f3BBB989D, 0f3F000000;
	cvt.sat.f32.f32 	%f141, %f140;
	mov.f32 	%f142, 0f4B400001;
	mov.f32 	%f143, 0f437C0000;
	fma.rm.f32 	%f144, %f141, %f143, %f142;
	add.f32 	%f145, %f144, 0fCB40007F;
	neg.f32 	%f146, %f145;
	fma.rn.f32 	%f147, %f139, 0f3FB8AA3B, %f146;
	fma.rn.f32 	%f148, %f139, 0f32A57060, %f147;
	mov.b32 	%r84, %f144;
	shl.b32 	%r85, %r84, 23;
	mov.b32 	%f149, %r85;
	ex2.approx.ftz.f32 	%f150, %f148;
	mul.f32 	%f151, %f150, %f149;
	div.rn.f32 	%f152, %f9, %f8;
	add.f32 	%f153, %f240, %f152;
	mul.f32 	%f154, %f153, %f151;
	sub.f32 	%f227, %f154, %f152;
$L__BB2_7:
	setp.lt.u32 	%p17, %r25, 4;
	fma.rn.f32 	%f156, %f240, %f8, %f9;
	mul.f32 	%f13, %f6, %f156;
	@%p17 bra 	$L__BB2_10;
	mov.u32 	%r143, %r7;
$L__BB2_9:
	.pragma "nounroll";
	add.f32 	%f157, %f240, %f13;
	sub.f32 	%f158, %f157, %f46;
	div.rn.f32 	%f159, %f158, %f3;
	mul.f32 	%f160, %f159, %f4;
	cvt.rmi.f32.f32 	%f161, %f160;
	cvt.rzi.s32.f32 	%r86, %f161;
	min.s32 	%r87, %r86, %r3;
	max.s32 	%r88, %r87, 0;
	mul.lo.s32 	%r89, %r88, %r26;
	shl.b32 	%r90, %r89, 1;
	add.s32 	%r91, %r90, %r33;
	mul.wide.u32 	%rd24, %r91, 4;
	add.s64 	%rd25, %rd1, %rd24;
	ld.global.f32 	%f162, [%rd25];
	add.s32 	%r92, %r91, %r26;
	mul.wide.u32 	%rd26, %r92, 4;
	add.s64 	%rd27, %rd1, %rd26;
	ld.global.f32 	%f163, [%rd27];
	fma.rn.f32 	%f164, %f162, %f157, %f163;
	fma.rn.f32 	%f165, %f5, %f164, %f240;
	add.f32 	%f166, %f165, %f13;
	sub.f32 	%f167, %f166, %f46;
	div.rn.f32 	%f168, %f167, %f3;
	mul.f32 	%f169, %f168, %f4;
	cvt.rmi.f32.f32 	%f170, %f169;
	cvt.rzi.s32.f32 	%r93, %f170;
	min.s32 	%r94, %r93, %r3;
	max.s32 	%r95, %r94, 0;
	mul.lo.s32 	%r96, %r95, %r26;
	shl.b32 	%r97, %r96, 1;
	add.s32 	%r98, %r97, %r33;
	mul.wide.u32 	%rd28, %r98, 4;
	add.s64 	%rd29, %rd1, %rd28;
	ld.global.f32 	%f171, [%rd29];
	add.s32 	%r99, %r98, %r26;
	mul.wide.u32 	%rd30, %r99, 4;
	add.s64 	%rd31, %rd1, %rd30;
	ld.global.f32 	%f172, [%rd31];
	fma.rn.f32 	%f173, %f171, %f166, %f172;
	fma.rn.f32 	%f174, %f5, %f173, %f165;
	add.f32 	%f175, %f174, %f13;
	sub.f32 	%f176, %f175, %f46;
	div.rn.f32 	%f177, %f176, %f3;
	mul.f32 	%f178, %f177, %f4;
	cvt.rmi.f32.f32 	%f179, %f178;
	cvt.rzi.s32.f32 	%r100, %f179;
	min.s32 	%r101, %r100, %r3;
	max.s32 	%r102, %r101, 0;
	mul.lo.s32 	%r103, %r102, %r26;
	shl.b32 	%r104, %r103, 1;
	add.s32 	%r105, %r104, %r33;
	mul.wide.u32 	%rd32, %r105, 4;
	add.s64 	%rd33, %rd1, %rd32;
	ld.global.f32 	%f180, [%rd33];
	add.s32 	%r106, %r105, %r26;
	mul.wide.u32 	%rd34, %r106, 4;
	add.s64 	%rd35, %rd1, %rd34;
	ld.global.f32 	%f181, [%rd35];
	fma.rn.f32 	%f182, %f180, %f175, %f181;
	fma.rn.f32 	%f183, %f5, %f182, %f174;
	add.f32 	%f184, %f183, %f13;
	sub.f32 	%f185, %f184, %f46;
	div.rn.f32 	%f186, %f185, %f3;
	mul.f32 	%f187, %f186, %f4;
	cvt.rmi.f32.f32 	%f188, %f187;
	cvt.rzi.s32.f32 	%r107, %f188;
	min.s32 	%r108, %r107, %r3;
	max.s32 	%r109, %r108, 0;
	mul.lo.s32 	%r110, %r109, %r26;
	shl.b32 	%r111, %r110, 1;
	add.s32 	%r112, %r111, %r33;
	mul.wide.u32 	%rd36, %r112, 4;
	add.s64 	%rd37, %rd1, %rd36;
	ld.global.f32 	%f189, [%rd37];
	add.s32 	%r113, %r112, %r26;
	mul.wide.u32 	%rd38, %r113, 4;
	add.s64 	%rd39, %rd1, %rd38;
	ld.global.f32 	%f190, [%rd39];
	fma.rn.f32 	%f191, %f189, %f184, %f190;
	fma.rn.f32 	%f240, %f5, %f191, %f183;
	add.s32 	%r143, %r143, 4;
	setp.ne.s32 	%p18, %r143, 0;
	@%p18 bra 	$L__BB2_9;
$L__BB2_10:
	setp.eq.s32 	%p19, %r5, 0;
	@%p19 bra 	$L__BB2_15;
	setp.eq.s32 	%p20, %r5, 1;
	@%p20 bra 	$L__BB2_13;
	add.f32 	%f193, %f240, %f13;
	sub.f32 	%f194, %f193, %f46;
	div.rn.f32 	%f195, %f194, %f3;
	mul.f32 	%f196, %f195, %f4;
	cvt.rmi.f32.f32 	%f197, %f196;
	cvt.rzi.s32.f32 	%r114, %f197;
	min.s32 	%r115, %r114, %r3;
	max.s32 	%r116, %r115, 0;
	mul.lo.s32 	%r117, %r116, %r26;
	shl.b32 	%r118, %r117, 1;
	add.s32 	%r119, %r118, %r33;
	mul.wide.u32 	%rd40, %r119, 4;
	add.s64 	%rd41, %rd1, %rd40;
	ld.global.f32 	%f198, [%rd41];
	add.s32 	%r120, %r119, %r26;
	mul.wide.u32 	%rd42, %r120, 4;
	add.s64 	%rd43, %rd1, %rd42;
	ld.global.f32 	%f199, [%rd43];
	fma.rn.f32 	%f200, %f198, %f193, %f199;
	fma.rn.f32 	%f201, %f5, %f200, %f240;
	add.f32 	%f202, %f201, %f13;
	sub.f32 	%f203, %f202, %f46;
	div.rn.f32 	%f204, %f203, %f3;
	mul.f32 	%f205, %f204, %f4;
	cvt.rmi.f32.f32 	%f206, %f205;
	cvt.rzi.s32.f32 	%r121, %f206;
	min.s32 	%r122, %r121, %r3;
	max.s32 	%r123, %r122, 0;
	mul.lo.s32 	%r124, %r123, %r26;
	shl.b32 	%r125, %r124, 1;
	add.s32 	%r126, %r125, %r33;
	mul.wide.u32 	%rd44, %r126, 4;
	add.s64 	%rd45, %rd1, %rd44;
	ld.global.f32 	%f207, [%rd45];
	add.s32 	%r127, %r126, %r26;
	mul.wide.u32 	%rd46, %r127, 4;
	add.s64 	%rd47, %rd1, %rd46;
	ld.global.f32 	%f208, [%rd47];
	fma.rn.f32 	%f209, %f207, %f202, %f208;
	fma.rn.f32 	%f240, %f5, %f209, %f201;
$L__BB2_13:
	setp.eq.s32 	%p21, %r6, 0;
	@%p21 bra 	$L__BB2_15;
	add.f32 	%f210, %f240, %f13;
	sub.f32 	%f211, %f210, %f46;
	div.rn.f32 	%f212, %f211, %f3;
	mul.f32 	%f213, %f212, %f4;
	cvt.rmi.f32.f32 	%f214, %f213;
	cvt.rzi.s32.f32 	%r128, %f214;
	min.s32 	%r129, %r128, %r3;
	max.s32 	%r130, %r129, 0;
	mul.lo.s32 	%r131, %r130, %r26;
	shl.b32 	%r132, %r131, 1;
	add.s32 	%r133, %r132, %r33;
	mul.wide.u32 	%rd48, %r133, 4;
	add.s64 	%rd49, %rd1, %rd48;
	ld.global.f32 	%f215, [%rd49];
	add.s32 	%r134, %r133, %r26;
	mul.wide.u32 	%rd50, %r134, 4;
	add.s64 	%rd51, %rd1, %rd50;
	ld.global.f32 	%f216, [%rd51];
	fma.rn.f32 	%f217, %f215, %f210, %f216;
	fma.rn.f32 	%f240, %f5, %f217, %f240;
$L__BB2_15:
	sub.f32 	%f218, %f227, %f46;
	div.rn.f32 	%f219, %f218, %f3;
	mul.f32 	%f220, %f219, %f4;
	cvt.rmi.f32.f32 	%f221, %f220;
	cvt.rzi.s32.f32 	%r135, %f221;
	min.s32 	%r136, %r135, %r3;
	max.s32 	%r137, %r136, 0;
	setp.eq.s32 	%p22, %r146, %r137;
	selp.f32 	%f240, %f227, %f240, %p22;
	sub.f32 	%f222, %f240, %f46;
	div.rn.f32 	%f223, %f222, %f3;
	mul.f32 	%f224, %f223, %f4;
	cvt.rmi.f32.f32 	%f225, %f224;
	cvt.rzi.s32.f32 	%r138, %f225;
	min.s32 	%r139, %r138, %r3;
	max.s32 	%r146, %r139, 0;
	add.s32 	%r141, %r141, 1;
	setp.eq.s32 	%p23, %r141, %r24;
	@%p23 bra 	$L__BB2_30;
	bra.uni 	$L__BB2_4;
$L__BB2_16:
	setp.eq.s32 	%p6, %r24, 1;
	@%p6 bra 	$L__BB2_25;
	and.b32  	%r14, %r24, 2147483646;
	mov.b32 	%r145, 0;
$L__BB2_18:
	sub.f32 	%f55, %f240, %f46;
	div.rn.f32 	%f56, %f55, %f3;
	mul.f32 	%f57, %f56, %f4;
	cvt.rmi.f32.f32 	%f58, %f57;
	cvt.rzi.s32.f32 	%r37, %f58;
	min.s32 	%r38, %r37, %r3;
	max.s32 	%r39, %r38, 0;
	mul.lo.s32 	%r40, %r39, %r26;
	shl.b32 	%r41, %r40, 1;
	add.s32 	%r42, %r41, %r33;
	mul.wide.u32 	%rd8, %r42, 4;
	add.s64 	%rd9, %rd1, %rd8;
	ld.global.f32 	%f25, [%rd9];
	add.s32 	%r43, %r42, %r26;
	mul.wide.u32 	%rd10, %r43, 4;
	add.s64 	%rd11, %rd1, %rd10;
	ld.global.f32 	%f26, [%rd11];
	abs.f32 	%f59, %f25;
	setp.geu.f32 	%p7, %f59, 0f358637BD;
	@%p7 bra 	$L__BB2_20;
	fma.rn.f32 	%f235, %f2, %f26, %f240;
	bra.uni 	$L__BB2_21;
$L__BB2_20:
	mul.f32 	%f60, %f2, %f25;
	fma.rn.f32 	%f61, %f60, 0f3BBB989D, 0f3F000000;
	cvt.sat.f32.f32 	%f62, %f61;
	mov.f32 	%f63, 0f4B400001;
	mov.f32 	%f64, 0f437C0000;
	fma.rm.f32 	%f65, %f62, %f64, %f63;
	add.f32 	%f66, %f65, 0fCB40007F;
	neg.f32 	%f67, %f66;
	fma.rn.f32 	%f68, %f60, 0f3FB8AA3B, %f67;
	fma.rn.f32 	%f69, %f60, 0f32A57060, %f68;
	mov.b32 	%r44, %f65;
	shl.b32 	%r45, %r44, 23;
	mov.b32 	%f70, %r45;
	ex2.approx.ftz.f32 	%f71, %f69;
	mul.f32 	%f72, %f71, %f70;
	div.rn.f32 	%f73, %f26, %f25;
	add.f32 	%f74, %f240, %f73;
	mul.f32 	%f75, %f74, %f72;
	sub.f32 	%f235, %f75, %f73;
$L__BB2_21:
	sub.f32 	%f76, %f235, %f46;
	div.rn.f32 	%f77, %f76, %f3;
	mul.f32 	%f78, %f77, %f4;
	cvt.rmi.f32.f32 	%f79, %f78;
	cvt.rzi.s32.f32 	%r46, %f79;
	min.s32 	%r47, %r46, %r3;
	max.s32 	%r48, %r47, 0;
	setp.eq.s32 	%p8, %r146, %r48;
	selp.f32 	%f30, %f235, %f240, %p8;
	sub.f32 	%f80, %f30, %f46;
	div.rn.f32 	%f81, %f80, %f3;
	mul.f32 	%f82, %f81, %f4;
	cvt.rmi.f32.f32 	%f83, %f82;
	cvt.rzi.s32.f32 	%r49, %f83;
	min.s32 	%r50, %r49, %r3;
	max.s32 	%r17, %r50, 0;
	mul.lo.s32 	%r51, %r17, %r26;
	shl.b32 	%r52, %r51, 1;
	add.s32 	%r53, %r52, %r33;
	mul.wide.u32 	%rd12, %r53, 4;
	add.s64 	%rd13, %rd1, %rd12;
	ld.global.f32 	%f31, [%rd13];
	add.s32 	%r54, %r53, %r26;
	mul.wide.u32 	%rd14, %r54, 4;
	add.s64 	%rd15, %rd1, %rd14;
	ld.global.f32 	%f32, [%rd15];
	abs.f32 	%f84, %f31;
	setp.geu.f32 	%p9, %f84, 0f358637BD;
	@%p9 bra 	$L__BB2_23;
	fma.rn.f32 	%f236, %f2, %f32, %f30;
	bra.uni 	$L__BB2_24;
$L__BB2_23:
	mul.f32 	%f85, %f2, %f31;
	fma.rn.f32 	%f86, %f85, 0f3BBB989D, 0f3F000000;
	cvt.sat.f32.f32 	%f87, %f86;
	mov.f32 	%f88, 0f4B400001;
	mov.f32 	%f89, 0f437C0000;
	fma.rm.f32 	%f90, %f87, %f89, %f88;
	add.f32 	%f91, %f90, 0fCB40007F;
	neg.f32 	%f92, %f91;
	fma.rn.f32 	%f93, %f85, 0f3FB8AA3B, %f92;
	fma.rn.f32 	%f94, %f85, 0f32A57060, %f93;
	mov.b32 	%r55, %f90;
	shl.b32 	%r56, %r55, 23;
	mov.b32 	%f95, %r56;
	ex2.approx.ftz.f32 	%f96, %f94;
	mul.f32 	%f97, %f96, %f95;
	div.rn.f32 	%f98, %f32, %f31;
	add.f32 	%f99, %f30, %f98;
	mul.f32 	%f100, %f99, %f97;
	sub.f32 	%f236, %f100, %f98;
$L__BB2_24:
	sub.f32 	%f101, %f236, %f46;
	div.rn.f32 	%f102, %f101, %f3;
	mul.f32 	%f103, %f102, %f4;
	cvt.rmi.f32.f32 	%f104, %f103;
	cvt.rzi.s32.f32 	%r57, %f104;
	min.s32 	%r58, %r57, %r3;
	max.s32 	%r59, %r58, 0;
	setp.eq.s32 	%p10, %r17, %r59;
	selp.f32 	%f240, %f236, %f30, %p10;
	sub.f32 	%f105, %f240, %f46;
	div.rn.f32 	%f106, %f105, %f3;
	mul.f32 	%f107, %f106, %f4;
	cvt.rmi.f32.f32 	%f108, %f107;
	cvt.rzi.s32.f32 	%r60, %f108;
	min.s32 	%r61, %r60, %r3;
	max.s32 	%r146, %r61, 0;
	add.s32 	%r145, %r145, 2;
	setp.ne.s32 	%p11, %r145, %r14;
	@%p11 bra 	$L__BB2_18;
$L__BB2_25:
	and.b32  	%r62, %r24, 1;
	setp.eq.b32 	%p12, %r62, 1;
	not.pred 	%p13, %p12;
	@%p13 bra 	$L__BB2_30;
	sub.f32 	%f109, %f240, %f46;
	div.rn.f32 	%f110, %f109, %f3;
	mul.f32 	%f111, %f110, %f4;
	cvt.rmi.f32.f32 	%f112, %f111;
	cvt.rzi.s32.f32 	%r63, %f112;
	min.s32 	%r64, %r63, %r3;
	max.s32 	%r65, %r64, 0;
	mul.lo.s32 	%r66, %r65, %r26;
	shl.b32 	%r67, %r66, 1;
	add.s32 	%r68, %r67, %r33;
	mul.wide.u32 	%rd16, %r68, 4;
	add.s64 	%rd17, %rd1, %rd16;
	ld.global.f32 	%f39, [%rd17];
	add.s32 	%r69, %r68, %r26;
	mul.wide.u32 	%rd18, %r69, 4;
	add.s64 	%rd19, %rd1, %rd18;
	ld.global.f32 	%f40, [%rd19];
	abs.f32 	%f113, %f39;
	setp.geu.f32 	%p14, %f113, 0f358637BD;
	@%p14 bra 	$L__BB2_28;
	fma.rn.f32 	%f239, %f2, %f40, %f240;
	bra.uni 	$L__BB2_29;
$L__BB2_28:
	mul.f32 	%f114, %f2, %f39;
	fma.rn.f32 	%f115, %f114, 0f3BBB989D, 0f3F000000;
	cvt.sat.f32.f32 	%f116, %f115;
	mov.f32 	%f117, 0f4B400001;
	mov.f32 	%f118, 0f437C0000;
	fma.rm.f32 	%f119, %f116, %f118, %f117;
	add.f32 	%f120, %f119, 0fCB40007F;
	neg.f32 	%f121, %f120;
	fma.rn.f32 	%f122, %f114, 0f3FB8AA3B, %f121;
	fma.rn.f32 	%f123, %f114, 0f32A57060, %f122;
	mov.b32 	%r70, %f119;
	shl.b32 	%r71, %r70, 23;
	mov.b32 	%f124, %r71;
	ex2.approx.ftz.f32 	%f125, %f123;
	mul.f32 	%f126, %f125, %f124;
	div.rn.f32 	%f127, %f40, %f39;
	add.f32 	%f128, %f240, %f127;
	mul.f32 	%f129, %f128, %f126;
	sub.f32 	%f239, %f129, %f127;
$L__BB2_29:
	sub.f32 	%f130, %f239, %f46;
	div.rn.f32 	%f131, %f130, %f3;
	mul.f32 	%f132, %f131, %f4;
	cvt.rmi.f32.f32 	%f133, %f132;
	cvt.rzi.s32.f32 	%r72, %f133;
	min.s32 	%r73, %r72, %r3;
	max.s32 	%r74, %r73, 0;
	setp.eq.s32 	%p15, %r146, %r74;
	selp.f32 	%f240, %f239, %f240, %p15;
$L__BB2_30:
	mad.lo.s32 	%r140, %r33, %r21, %r1;
	cvta.to.global.u64 	%rd52, %rd3;
	mul.wide.s32 	%rd53, %r140, 4;
	add.s64 	%rd54, %rd52, %rd53;
	st.global.f32 	[%rd54], %f240;
$L__BB2_31:
	ret;

}
	// .globl	_Z28kernel_integrate_closed_formiiPKfS0_ffiPf
.visible .entry _Z28kernel_integrate_closed_formiiPKfS0_ffiPf(
	.param .u32 _Z28kernel_integrate_closed_formiiPKfS0_ffiPf_param_0,
	.param .u32 _Z28kernel_integrate_closed_formiiPKfS0_ffiPf_param_1,
	.param .u64 .ptr .align 1 _Z28kernel_integrate_closed_formiiPKfS0_ffiPf_param_2,
	.param .u64 .ptr .align 1 _Z28kernel_integrate_closed_formiiPKfS0_ffiPf_param_3,
	.param .f32 _Z28kernel_integrate_closed_formiiPKfS0_ffiPf_param_4,
	.param .f32 _Z28kernel_integrate_closed_formiiPKfS0_ffiPf_param_5,
	.param .u32 _Z28kernel_integrate_closed_formiiPKfS0_ffiPf_param_6,
	.param .u64 .ptr .align 1 _Z28kernel_integrate_closed_formiiPKfS0_ffiPf_param_7
)
{
	.reg .pred 	%p<23>;
	.reg .b32 	%r<46>;
	.reg .b32 	%f<91>;
	.reg .b64 	%rd<15>;

	ld.param.u32 	%r11, [_Z28kernel_integrate_closed_formiiPKfS0_ffiPf_param_0];
	ld.param.u32 	%r14, [_Z28kernel_integrate_closed_formiiPKfS0_ffiPf_param_1];
	ld.param.u64 	%rd2, [_Z28kernel_integrate_closed_formiiPKfS0_ffiPf_param_2];
	ld.param.u64 	%rd3, [_Z28kernel_integrate_closed_formiiPKfS0_ffiPf_param_3];
	ld.param.f32 	%f21, [_Z28kernel_integrate_closed_formiiPKfS0_ffiPf_param_4];
	ld.param.f32 	%f22, [_Z28kernel_integrate_closed_formiiPKfS0_ffiPf_param_5];
	ld.param.u32 	%r13, [_Z28kernel_integrate_closed_formiiPKfS0_ffiPf_param_6];
	ld.param.u64 	%rd4, [_Z28kernel_integrate_closed_formiiPKfS0_ffiPf_param_7];
	mov.u32 	%r15, %ctaid.x;
	mov.u32 	%r16, %ntid.x;
	mov.u32 	%r17, %tid.x;
	mad.lo.s32 	%r1, %r15, %r16, %r17;
	mov.u32 	%r18, %ctaid.y;
	mov.u32 	%r19, %ntid.y;
	mov.u32 	%r20, %tid.y;
	mad.lo.s32 	%r21, %r18, %r19, %r20;
	setp.ge.s32 	%p1, %r1, %r11;
	setp.ge.s32 	%p2, %r21, %r14;
	or.pred  	%p3, %p1, %p2;
	@%p3 bra 	$L__BB3_11;
	cvta.to.global.u64 	%rd1, %rd3;
	cvta.to.global.u64 	%rd5, %rd2;
	mul.wide.s32 	%rd6, %r1, 4;
	add.s64 	%rd7, %rd5, %rd6;
	ld.global.f32 	%f88, [%rd7];
	sub.f32 	%f24, %f88, %f21;
	sub.f32 	%f2, %f22, %f21;
	div.rn.f32 	%f25, %f24, %f2;
	cvt.rn.f32.s32 	%f3, %r13;
	mul.f32 	%f26, %f25, %f3;
	cvt.rmi.f32.f32 	%f27, %f26;
	cvt.rzi.s32.f32 	%r23, %f27;
	add.s32 	%r3, %r13, -1;
	min.s32 	%r24, %r23, %r3;
	max.s32 	%r44, %r24, 0;
	not.b32 	%r25, %r44;
	add.s32 	%r26, %r13, %r25;
	max.s32 	%r5, %r44, %r26;
	mov.f32 	%f87, 0f3F800000;
	mov.b32 	%r45, 0;
$L__BB3_2:
	cvt.rn.f32.s32 	%f28, %r44;
	mul.f32 	%f29, %f2, %f28;
	div.rn.f32 	%f30, %f29, %f3;
	add.f32 	%f31, %f21, %f30;
	add.f32 	%f6, %f31, 0fB4000000;
	add.s32 	%r27, %r44, 1;
	cvt.rn.f32.s32 	%f32, %r27;
	mul.f32 	%f33, %f2, %f32;
	div.rn.f32 	%f34, %f33, %f3;
	add.f32 	%f35, %f21, %f34;
	add.f32 	%f7, %f35, 0f34000000;
	sub.f32 	%f36, %f88, %f21;
	div.rn.f32 	%f37, %f36, %f2;
	mul.f32 	%f38, %f37, %f3;
	cvt.rmi.f32.f32 	%f39, %f38;
	cvt.rzi.s32.f32 	%r28, %f39;
	min.s32 	%r29, %r28, %r3;
	max.s32 	%r8, %r29, 0;
	mul.lo.s32 	%r30, %r8, %r14;
	shl.b32 	%r31, %r30, 1;
	add.s32 	%r32, %r31, %r21;
	mul.wide.u32 	%rd8, %r32, 4;
	add.s64 	%rd9, %rd1, %rd8;
	ld.global.f32 	%f8, [%rd9];
	add.s32 	%r33, %r32, %r14;
	mul.wide.u32 	%rd10, %r33, 4;
	add.s64 	%rd11, %rd1, %rd10;
	ld.global.f32 	%f9, [%rd11];
	fma.rn.f32 	%f10, %f88, %f8, %f9;
	abs.f32 	%f11, %f8;
	setp.geu.f32 	%p4, %f11, 0f358637BD;
	@%p4 bra 	$L__BB3_4;
	fma.rn.f32 	%f89, %f87, %f9, %f88;
	bra.uni 	$L__BB3_5;
$L__BB3_4:
	mul.f32 	%f40, %f87, %f8;
	fma.rn.f32 	%f41, %f40, 0f3BBB989D, 0f3F000000;
	cvt.sat.f32.f32 	%f42, %f41;
	mov.f32 	%f43, 0f4B400001;
	mov.f32 	%f44, 0f437C0000;
	fma.rm.f32 	%f45, %f42, %f44, %f43;
	add.f32 	%f46, %f45, 0fCB40007F;
	neg.f32 	%f47, %f46;
	fma.rn.f32 	%f48, %f40, 0f3FB8AA3B, %f47;
	fma.rn.f32 	%f49, %f40, 0f32A57060, %f48;
	mov.b32 	%r34, %f45;
	shl.b32 	%r35, %r34, 23;
	mov.b32 	%f50, %r35;
	ex2.approx.ftz.f32 	%f51, %f49;
	mul.f32 	%f52, %f51, %f50;
	div.rn.f32 	%f53, %f9, %f8;
	add.f32 	%f54, %f88, %f53;
	mul.f32 	%f55, %f54, %f52;
	sub.f32 	%f89, %f55, %f53;
$L__BB3_5:
	setp.le.f32 	%p5, %f6, %f89;
	setp.le.f32 	%p6, %f89, %f7;
	and.pred  	%p7, %p5, %p6;
	setp.ge.f32 	%p8, %f10, 0f00000000;
	setp.eq.s32 	%p9, %r44, %r3;
	and.pred  	%p10, %p8, %p9;
	setp.le.f32 	%p11, %f10, 0f00000000;
	setp.eq.s32 	%p12, %r44, 0;
	and.pred  	%p13, %p11, %p12;
	or.pred  	%p14, %p7, %p10;
	or.pred  	%p15, %p14, %p13;
	@%p15 bra 	$L__BB3_10;
	setp.geu.f32 	%p17, %f11, 0f358637BD;
	selp.f32 	%f56, 0f34000000, 0fB4000000, %p8;
	selp.u32 	%r36, 1, 0, %p8;
	add.s32 	%r37, %r8, %r36;
	cvt.rn.f32.u32 	%f57, %r37;
	mul.f32 	%f58, %f2, %f57;
	div.rn.f32 	%f59, %f58, %f3;
	add.f32 	%f60, %f21, %f59;
	add.f32 	%f15, %f56, %f60;
	@%p17 bra 	$L__BB3_8;
	sub.f32 	%f61, %f15, %f88;
	div.rn.f32 	%f90, %f61, %f9;
	bra.uni 	$L__BB3_9;
$L__BB3_8:
	div.rn.f32 	%f62, %f9, %f8;
	add.f32 	%f63, %f62, %f15;
	add.f32 	%f64, %f88, %f62;
	div.rn.f32 	%f65, %f63, %f64;
	setp.lt.f32 	%p18, %f65, 0f00800000;
	mul.f32 	%f66, %f65, 0f4B000000;
	selp.f32 	%f67, %f66, %f65, %p18;
	selp.f32 	%f68, 0fC1B80000, 0f00000000, %p18;
	mov.b32 	%r38, %f67;
	add.s32 	%r39, %r38, -1059760811;
	and.b32  	%r40, %r39, -8388608;
	sub.s32 	%r41, %r38, %r40;
	mov.b32 	%f69, %r41;
	cvt.rn.f32.s32 	%f70, %r40;
	fma.rn.f32 	%f71, %f70, 0f34000000, %f68;
	add.f32 	%f72, %f69, 0fBF800000;
	fma.rn.f32 	%f73, %f72, 0fBE055027, 0f3E1039F6;
	fma.rn.f32 	%f74, %f73, %f72, 0fBDF8CDCC;
	fma.rn.f32 	%f75, %f74, %f72, 0f3E0F2955;
	fma.rn.f32 	%f76, %f75, %f72, 0fBE2AD8B9;
	fma.rn.f32 	%f77, %f76, %f72, 0f3E4CED0B;
	fma.rn.f32 	%f78, %f77, %f72, 0fBE7FFF22;
	fma.rn.f32 	%f79, %f78, %f72, 0f3EAAAA78;
	fma.rn.f32 	%f80, %f79, %f72, 0fBF000000;
	mul.f32 	%f81, %f72, %f80;
	fma.rn.f32 	%f82, %f81, %f72, %f72;
	fma.rn.f32 	%f83, %f71, 0f3F317218, %f82;
	setp.gt.u32 	%p19, %r38, 2139095039;
	fma.rn.f32 	%f84, %f67, 0f7F800000, 0f7F800000;
	selp.f32 	%f85, %f84, %f83, %p19;
	setp.eq.f32 	%p20, %f67, 0f00000000;
	selp.f32 	%f86, 0fFF800000, %f85, %p20;
	div.rn.f32 	%f90, %f86, %f8;
$L__BB3_9:
	setp.ge.f32 	%p21, %f10, 0f00000000;
	sub.f32 	%f87, %f87, %f90;
	selp.f32 	%f88, %f7, %f6, %p21;
	selp.b32 	%r42, 1, -1, %p21;
	add.s32 	%r44, %r42, %r44;
	add.s32 	%r10, %r45, 1;
	setp.ne.s32 	%p22, %r45, %r5;
	mov.u32 	%r45, %r10;
	@%p22 bra 	$L__BB3_2;
$L__BB3_10:
	mad.lo.s32 	%r43, %r21, %r11, %r1;
	cvta.to.global.u64 	%rd12, %rd4;
	mul.wide.s32 	%rd13, %r43, 4;
	add.s64 	%rd14, %rd12, %rd13;
	st.global.f32 	[%rd14], %f89;
$L__BB3_11:
	ret;

}


// ===== COMPILED SASS (sm_100) =====

	.target	sm_100

	.elftype	@"ET_EXEC"


//--------------------- .note.nv.tkinfo           --------------------------
	.section	.note.nv.tkinfo,"",@"SHT_NOTE"
	.sectionflags	@"SHF_NOTE_NV_TKINFO"
	.tkinfo
        /*0018*/ 	.word	0x00000002
        /*0030*/ 	.string	""
        /*0030*/ 	.string	"ptxas"
        /*0030*/ 	.string	"Cuda compilation tools, release 13.0, V13.0.88"
        /*0030*/ 	.string	"Build cuda_13.0.r13.0/compiler.36424714_0"
        /*0030*/ 	.string	"-arch sm_100 -m 64 "



//--------------------- .note.nv.cuinfo           --------------------------
	.section	.note.nv.cuinfo,"",@"SHT_NOTE"
	.sectionflags	@"SHF_NOTE_NV_CUINFO"
        /*0018*/ 	.short	0x0002
        /*001a*/ 	.short	0x0064
        /*001c*/ 	.short	0x0082
	.zero		2


//--------------------- .nv.info                  --------------------------
	.section	.nv.info,"",@"SHT_CUDA_INFO"
	.align	4


	//----- nvinfo : EIATTR_REGCOUNT
	.align		4
        /*0000*/ 	.byte	0x04, 0x2f
        /*0002*/ 	.short	(.L_1 - .L_0)
	.align		4
.L_0:
        /*0004*/ 	.word	index@(_Z15kernel_get_celliPKfffiPi)
        /*0008*/ 	.word	0x00000010


	//----- nvinfo : EIATTR_FRAME_SIZE
	.align		4
.L_1:
        /*000c*/ 	.byte	0x04, 0x11
        /*000e*/ 	.short	(.L_3 - .L_2)
	.align		4
.L_2:
        /*0010*/ 	.word	index@($__internal_4_$__cuda_sm3x_div_rn_noftz_f32_slowpath)
        /*0014*/ 	.word	0x00000000


	//----- nvinfo : EIATTR_FRAME_SIZE
	.align		4
.L_3:
        /*0018*/ 	.byte	0x04, 0x11
        /*001a*/ 	.short	(.L_5 - .L_4)
	.align		4
.L_4:
        /*001c*/ 	.word	index@(_Z15kernel_get_celliPKfffiPi)
        /*0020*/ 	.word	0x00000000


	//----- nvinfo : EIATTR_REGCOUNT
	.align		4
.L_5:
        /*0024*/ 	.byte	0x04, 0x2f
        /*0026*/ 	.short	(.L_7 - .L_6)
	.align		4
.L_6:
        /*0028*/ 	.word	index@(_Z19kernel_get_velocityiiPKfS0_ffiPf)
        /*002c*/ 	.word	0x00000012


	//----- nvinfo : EIATTR_FRAME_SIZE
	.align		4
.L_7:
        /*0030*/ 	.byte	0x04, 0x11
        /*0032*/ 	.short	(.L_9 - .L_8)
	.align		4
.L_8:
        /*0034*/ 	.word	index@($__internal_3_$__cuda_sm3x_div_rn_noftz_f32_slowpath)
        /*0038*/ 	.word	0x00000000


	//----- nvinfo : EIATTR_FRAME_SIZE
	.align		4
.L_9:
        /*003c*/ 	.byte	0x04, 0x11
        /*003e*/ 	.short	(.L_11 - .L_10)
	.align		4
.L_10:
        /*0040*/ 	.word	index@(_Z19kernel_get_velocityiiPKfS0_ffiPf)
        /*0044*/ 	.word	0x00000000


	//----- nvinfo : EIATTR_REGCOUNT
	.align		4
.L_11:
        /*0048*/ 	.byte	0x04, 0x2f
        /*004a*/ 	.short	(.L_13 - .L_12)
	.align		4
.L_12:
        /*004c*/ 	.word	index@(_Z24kernel_integrate_numericiiPKfS0_ffiiiPf)
        /*0050*/ 	.word	0x0000001b


	//----- nvinfo : EIATTR_FRAME_SIZE
	.align		4
.L_13:
        /*0054*/ 	.byte	0x04, 0x11
        /*0056*/ 	.short	(.L_15 - .L_14)
	.align		4
.L_14:
        /*0058*/ 	.word	index@($__internal_2_$__cuda_sm3x_div_rn_noftz_f32_slowpath)
        /*005c*/ 	.word	0x00000000


	//----- nvinfo : EIATTR_FRAME_SIZE
	.align		4
.L_15:
        /*0060*/ 	.byte	0x04, 0x11
        /*0062*/ 	.short	(.L_17 - .L_16)
	.align		4
.L_16:
        /*0064*/ 	.word	index@($__internal_1_$__cuda_sm20_rcp_rn_f32_slowpath)
        /*0068*/ 	.word	0x00000000


	//----- nvinfo : EIATTR_FRAME_SIZE
	.align		4
.L_17:
        /*006c*/ 	.byte	0x04, 0x11
        /*006e*/ 	.short	(.L_19 - .L_18)
	.align		4
.L_18:
        /*0070*/ 	.word	index@(_Z24kernel_integrate_numericiiPKfS0_ffiiiPf)
        /*0074*/ 	.word	0x00000000


	//----- nvinfo : EIATTR_REGCOUNT
	.align		4
.L_19:
        /*0078*/ 	.byte	0x04, 0x2f
        /*007a*/ 	.short	(.L_21 - .L_20)
	.align		4
.L_20:
        /*007c*/ 	.word	index@(_Z28kernel_integrate_closed_formiiPKfS0_ffiPf)
        /*0080*/ 	.word	0x0000001f


	//----- nvinfo : EIATTR_FRAME_SIZE
	.align		4
.L_21:
        /*0084*/ 	.byte	0x04, 0x11
        /*0086*/ 	.short	(.L_23 - .L_22)
	.align		4
.L_22:
        /*0088*/ 	.word	index@($__internal_0_$__cuda_sm3x_div_rn_noftz_f32_slowpath)
        /*008c*/ 	.word	0x00000000


	//----- nvinfo : EIATTR_FRAME_SIZE
	.align		4
.L_23:
        /*0090*/ 	.byte	0x04, 0x11
        /*0092*/ 	.short	(.L_25 - .L_24)
	.align		4
.L_24:
        /*0094*/ 	.word	index@(_Z28kernel_integrate_closed_formiiPKfS0_ffiPf)
        /*0098*/ 	.word	0x00000000


	//----- nvinfo : EIATTR_MIN_STACK_SIZE
	.align		4
.L_25:
        /*009c*/ 	.byte	0x04, 0x12
        /*009e*/ 	.short	(.L_27 - .L_26)
	.align		4
.L_26:
        /*00a0*/ 	.word	index@(_Z28kernel_integrate_closed_formiiPKfS0_ffiPf)
        /*00a4*/ 	.word	0x00000000


	//----- nvinfo : EIATTR_MIN_STACK_SIZE
	.align		4
.L_27:
        /*00a8*/ 	.byte	0x04, 0x12
        /*00aa*/ 	.short	(.L_29 - .L_28)
	.align		4
.L_28:
        /*00ac*/ 	.word	index@(_Z24kernel_integrate_numericiiPKfS0_ffiiiPf)
        /*00b0*/ 	.word	0x00000000


	//----- nvinfo : EIATTR_MIN_STACK_SIZE
	.align		4
.L_29:
        /*00b4*/ 	.byte	0x04, 0x12
        /*00b6*/ 	.short	(.L_31 - .L_30)
	.align		4
.L_30:
        /*00b8*/ 	.word	index@(_Z19kernel_get_velocityiiPKfS0_ffiPf)
        /*00bc*/ 	.word	0x00000000


	//----- nvinfo : EIATTR_MIN_STACK_SIZE
	.align		4
.L_31:
        /*00c0*/ 	.byte	0x04, 0x12
        /*00c2*/ 	.short	(.L_33 - .L_32)
	.align		4
.L_32:
        /*00c4*/ 	.word	index@(_Z15kernel_get_celliPKfffiPi)
        /*00c8*/ 	.word	0x00000000
.L_33:


//--------------------- .nv.compat                --------------------------
	.section	.nv.compat,"",@"SHT_CUDA_COMPAT_INFO"
	.align	4
        /*0000*/ 	.byte	0x02, 0x09, 0x00, 0x00, 0x02, 0x02, 0x01, 0x00, 0x02, 0x05, 0x05, 0x00, 0x03, 0x07, 0x01, 0x01
        /*0010*/ 	.byte	0x02, 0x03, 0x00, 0x00, 0x02, 0x06, 0x01, 0x00, 0x04, 0x0b, 0x08, 0x00, 0x01, 0x00, 0x00, 0x00
        /*0020*/ 	.byte	0x00, 0x00, 0x00, 0x00


//--------------------- .nv.info._Z28kernel_integrate_closed_formiiPKfS0_ffiPf --------------------------
	.section	.nv.info._Z28kernel_integrate_closed_formiiPKfS0_ffiPf,"",@"SHT_CUDA_INFO"
	.sectionflags	@""
	.align	4


	//----- nvinfo : EIATTR_CUDA_API_VERSION
	.align		4
        /*0000*/ 	.byte	0x04, 0x37
        /*0002*/ 	.short	(.L_35 - .L_34)
.L_34:
        /*0004*/ 	.word	0x00000082


	//----- nvinfo : EIATTR_KPARAM_INFO
	.align		4
.L_35:
        /*0008*/ 	.byte	0x04, 0x17
        /*000a*/ 	.short	(.L_37 - .L_36)
.L_36:
        /*000c*/ 	.word	0x00000000
        /*0010*/ 	.short	0x0007
        /*0012*/ 	.short	0x0028
        /*0014*/ 	.byte	0x00, 0xf5, 0x21, 0x00


	//----- nvinfo : EIATTR_KPARAM_INFO
	.align		4
.L_37:
        /*0018*/ 	.byte	0x04, 0x17
        /*001a*/ 	.short	(.L_39 - .L_38)
.L_38:
        /*001c*/ 	.word	0x00000000
        /*0020*/ 	.short	0x0006
        /*0022*/ 	.short	0x0020
        /*0024*/ 	.byte	0x00, 0xf0, 0x11, 0x00


	//----- nvinfo : EIATTR_KPARAM_INFO
	.align		4
.L_39:
        /*0028*/ 	.byte	0x04, 0x17
        /*002a*/ 	.short	(.L_41 - .L_40)
.L_40:
        /*002c*/ 	.word	0x00000000
        /*0030*/ 	.short	0x0005
        /*0032*/ 	.short	0x001c
        /*0034*/ 	.byte	0x00, 0xf0, 0x11, 0x00


	//----- nvinfo : EIATTR_KPARAM_INFO
	.align		4
.L_41:
        /*0038*/ 	.byte	0x04, 0x17
        /*003a*/ 	.short	(.L_43 - .L_42)
.L_42:
        /*003c*/ 	.word	0x00000000
        /*0040*/ 	.short	0x0004
        /*0042*/ 	.short	0x0018
        /*0044*/ 	.byte	0x00, 0xf0, 0x11, 0x00


	//----- nvinfo : EIATTR_KPARAM_INFO
	.align		4
.L_43:
        /*0048*/ 	.byte	0x04, 0x17
        /*004a*/ 	.short	(.L_45 - .L_44)
.L_44:
        /*004c*/ 	.word	0x00000000
        /*0050*/ 	.short	0x0003
        /*0052*/ 	.short	0x0010
        /*0054*/ 	.byte	0x00, 0xf5, 0x21, 0x00


	//----- nvinfo : EIATTR_KPARAM_INFO
	.align		4
.L_45:
        /*0058*/ 	.byte	0x04, 0x17
        /*005a*/ 	.short	(.L_47 - .L_46)
.L_46:
        /*005c*/ 	.word	0x00000000
        /*0060*/ 	.short	0x0002
        /*0062*/ 	.short	0x0008
        /*0064*/ 	.byte	0x00, 0xf5, 0x21, 0x00


	//----- nvinfo : EIATTR_KPARAM_INFO
	.align		4
.L_47:
        /*0068*/ 	.byte	0x04, 0x17
        /*006a*/ 	.short	(.L_49 - .L_48)
.L_48:
        /*006c*/ 	.word	0x00000000
        /*0070*/ 	.short	0x0001
        /*0072*/ 	.short	0x0004
        /*0074*/ 	.byte	0x00, 0xf0, 0x11, 0x00


	//----- nvinfo : EIATTR_KPARAM_INFO
	.align		4
.L_49:
        /*0078*/ 	.byte	0x04, 0x17
        /*007a*/ 	.short	(.L_51 - .L_50)
.L_50:
        /*007c*/ 	.word	0x00000000
        /*0080*/ 	.short	0x0000
        /*0082*/ 	.short	0x0000
        /*0084*/ 	.byte	0x00, 0xf0, 0x11, 0x00


	//----- nvinfo : EIATTR_SPARSE_MMA_MASK
	.align		4
.L_51:
        /*0088*/ 	.byte	0x03, 0x50
        /*008a*/ 	.short	0x0000


	//----- nvinfo : EIATTR_MAXREG_COUNT
	.align		4
        /*008c*/ 	.byte	0x03, 0x1b
        /*008e*/ 	.short	0x00ff


	//----- nvinfo : EIATTR_MERCURY_ISA_VERSION
	.align		4
        /*0090*/ 	.byte	0x03, 0x5f
        /*0092*/ 	.short	0x0101


	//----- nvinfo : EIATTR_VRC_CTA_INIT_COUNT
	.align		4
        /*0094*/ 	.byte	0x02, 0x4a
	.zero		1
	.zero		1


	//----- nvinfo : EIATTR_EXIT_INSTR_OFFSETS
	.align		4
        /*0098*/ 	.byte	0x04, 0x1c
        /*009a*/ 	.short	(.L_53 - .L_52)


	//   ....[0]....
.L_52:
        /*009c*/ 	.word	0x000000c0


	//   ....[1]....
        /*00a0*/ 	.word	0x00001140


	//----- nvinfo : EIATTR_CRS_STACK_SIZE
	.align		4
.L_53:
        /*00a4*/ 	.byte	0x04, 0x1e
        /*00a6*/ 	.short	(.L_55 - .L_54)
.L_54:
        /*00a8*/ 	.word	0x00000000


	//----- nvinfo : EIATTR_CBANK_PARAM_SIZE
	.align		4
.L_55:
        /*00ac*/ 	.byte	0x03, 0x19
        /*00ae*/ 	.short	0x0030


	//----- nvinfo : EIATTR_PARAM_CBANK
	.align		4
        /*00b0*/ 	.byte	0x04, 0x0a
        /*00b2*/ 	.short	(.L_57 - .L_56)
	.align		4
.L_56:
        /*00b4*/ 	.word	index@(.nv.constant0._Z28kernel_integrate_closed_formiiPKfS0_ffiPf)
        /*00b8*/ 	.short	0x0380
        /*00ba*/ 	.short	0x0030


	//----- nvinfo : EIATTR_SW_WAR
	.align		4
.L_57:
        /*00bc*/ 	.byte	0x04, 0x36
        /*00be*/ 	.short	(.L_59 - .L_58)
.L_58:
        /*00c0*/ 	.word	0x00000008
.L_59:


//--------------------- .nv.info._Z24kernel_integrate_numericiiPKfS0_ffiiiPf --------------------------
	.section	.nv.info._Z24kernel_integrate_numericiiPKfS0_ffiiiPf,"",@"SHT_CUDA_INFO"
	.sectionflags	@""
	.align	4


	//----- nvinfo : EIATTR_CUDA_API_VERSION
	.align		4
        /*0000*/ 	.byte	0x04, 0x37
        /*0002*/ 	.short	(.L_61 - .L_60)
.L_60:
        /*0004*/ 	.word	0x00000082


	//----- nvinfo : EIATTR_KPARAM_INFO
	.align		4
.L_61:
        /*0008*/ 	.byte	0x04, 0x17
        /*000a*/ 	.short	(.L_63 - .L_62)
.L_62:
        /*000c*/ 	.word	0x00000000
        /*0010*/ 	.short	0x0009
        /*0012*/ 	.short	0x0030
        /*0014*/ 	.byte	0x00, 0xf5, 0x21, 0x00


	//----- nvinfo : EIATTR_KPARAM_INFO
	.align		4
.L_63:
        /*0018*/ 	.byte	0x04, 0x17
        /*001a*/ 	.short	(.L_65 - .L_64)
.L_64:
        /*001c*/ 	.word	0x00000000
        /*0020*/ 	.short	0x0008
        /*0022*/ 	.short	0x0028
        /*0024*/ 	.byte	0x00, 0xf0, 0x11, 0x00


	//----- nvinfo : EIATTR_KPARAM_INFO
	.align		4
.L_65:
        /*0028*/ 	.byte	0x04, 0x17
        /*002a*/ 	.short	(.L_67 - .L_66)
.L_66:
        /*002c*/ 	.word	0x00000000
        /*0030*/ 	.short	0x0007
        /*0032*/ 	.short	0x0024
        /*0034*/ 	.byte	0x00, 0xf0, 0x11, 0x00


	//----- nvinfo : EIATTR_KPARAM_INFO
	.align		4
.L_67:
        /*0038*/ 	.byte	0x04, 0x17
        /*003a*/ 	.short	(.L_69 - .L_68)
.L_68:
        /*003c*/ 	.word	0x00000000
        /*0040*/ 	.short	0x0006
        /*0042*/ 	.short	0x0020
        /*0044*/ 	.byte	0x00, 0xf0, 0x11, 0x00


	//----- nvinfo : EIATTR_KPARAM_INFO
	.align		4
.L_69:
        /*0048*/ 	.byte	0x04, 0x17
        /*004a*/ 	.short	(.L_71 - .L_70)
.L_70:
        /*004c*/ 	.word	0x00000000
        /*0050*/ 	.short	0x0005
        /*0052*/ 	.short	0x001c
        /*0054*/ 	.byte	0x00, 0xf0, 0x11, 0x00


	//----- nvinfo : EIATTR_KPARAM_INFO
	.align		4
.L_71:
        /*0058*/ 	.byte	0x04, 0x17
        /*005a*/ 	.short	(.L_73 - .L_72)
.L_72:
        /*005c*/ 	.word	0x00000000
        /*0060*/ 	.short	0x0004
        /*0062*/ 	.short	0x0018
        /*0064*/ 	.byte	0x00, 0xf0, 0x11, 0x00


	//----- nvinfo : EIATTR_KPARAM_INFO
	.align		4
.L_73:
        /*0068*/ 	.byte	0x04, 0x17
        /*006a*/ 	.short	(.L_75 - .L_74)
.L_74:
        /*006c*/ 	.word	0x00000000
        /*0070*/ 	.short	0x0003
        /*0072*/ 	.short	0x0010
        /*0074*/ 	.byte	0x00, 0xf5, 0x21, 0x00


	//----- nvinfo : EIATTR_KPARAM_INFO
	.align		4
.L_75:
        /*0078*/ 	.byte	0x04, 0x17
        /*007a*/ 	.short	(.L_77 - .L_76)
.L_76:
        /*007c*/ 	.word	0x00000000
        /*0080*/ 	.short	0x0002
        /*0082*/ 	.short	0x0008
        /*0084*/ 	.byte	0x00, 0xf5, 0x21, 0x00


	//----- nvinfo : EIATTR_KPARAM_INFO
	.align		4
.L_77:
        /*0088*/ 	.byte	0x04, 0x17
        /*008a*/ 	.short	(.L_79 - .L_78)
.L_78:
        /*008c*/ 	.word	0x00000000
        /*0090*/ 	.short	0x0001
        /*0092*/ 	.short	0x0004
        /*0094*/ 	.byte	0x00, 0xf0, 0x11, 0x00


	//----- nvinfo : EIATTR_KPARAM_INFO
	.align		4
.L_79:
        /*0098*/ 	.byte	0x04, 0x17
        /*009a*/ 	.short	(.L_81 - .L_80)
.L_80:
        /*009c*/ 	.word	0x00000000
        /*00a0*/ 	.short	0x0000
        /*00a2*/ 	.short	0x0000
        /*00a4*/ 	.byte	0x00, 0xf0, 0x11, 0x00


	//----- nvinfo : EIATTR_SPARSE_MMA_MASK
	.align		4
.L_81:
        /*00a8*/ 	.byte	0x03, 0x50
        /*00aa*/ 	.short	0x0000


	//----- nvinfo : EIATTR_MAXREG_COUNT
	.align		4
        /*00ac*/ 	.byte	0x03, 0x1b
        /*00ae*/ 	.short	0x00ff


	//----- nvinfo : EIATTR_MERCURY_ISA_VERSION
	.align		4
        /*00b0*/ 	.byte	0x03, 0x5f
        /*00b2*/ 	.short	0x0101


	//----- nvinfo : EIATTR_VRC_CTA_INIT_COUNT
	.align		4
        /*00b4*/ 	.byte	0x02, 0x4a
	.zero		1
	.zero		1


	//----- nvinfo : EIATTR_EXIT_INSTR_OFFSETS
	.align		4
        /*00b8*/ 	.byte	0x04, 0x1c
        /*00ba*/ 	.short	(.L_83 - .L_82)


	//   ....[0]....
.L_82:
        /*00bc*/ 	.word	0x000000c0


	//   ....[1]....
        /*00c0*/ 	.word	0x00002a50


	//----- nvinfo : EIATTR_CRS_STACK_SIZE
	.align		4
.L_83:
        /*00c4*/ 	.byte	0x04, 0x1e
        /*00c6*/ 	.short	(.L_85 - .L_84)
.L_84:
        /*00c8*/ 	.word	0x00000000


	//----- nvinfo : EIATTR_CBANK_PARAM_SIZE
	.align		4
.L_85:
        /*00cc*/ 	.byte	0x03, 0x19
        /*00ce*/ 	.short	0x0038


	//----- nvinfo : EIATTR_PARAM_CBANK
	.align		4
        /*00d0*/ 	.byte	0x04, 0x0a
        /*00d2*/ 	.short	(.L_87 - .L_86)
	.align		4
.L_86:
        /*00d4*/ 	.word	index@(.nv.constant0._Z24kernel_integrate_numericiiPKfS0_ffiiiPf)
        /*00d8*/ 	.short	0x0380
        /*00da*/ 	.short	0x0038


	//----- nvinfo : EIATTR_SW_WAR
	.align		4
.L_87:
        /*00dc*/ 	.byte	0x04, 0x36
        /*00de*/ 	.short	(.L_89 - .L_88)
.L_88:
        /*00e0*/ 	.word	0x00000008
.L_89:


//--------------------- .nv.info._Z19kernel_get_velocityiiPKfS0_ffiPf --------------------------
	.section	.nv.info._Z19kernel_get_velocityiiPKfS0_ffiPf,"",@"SHT_CUDA_INFO"
	.sectionflags	@""
	.align	4


	//----- nvinfo : EIATTR_CUDA_API_VERSION
	.align		4
        /*0000*/ 	.byte	0x04, 0x37
        /*0002*/ 	.short	(.L_91 - .L_90)
.L_90:
        /*0004*/ 	.word	0x00000082


	//----- nvinfo : EIATTR_KPARAM_INFO
	.align		4
.L_91:
        /*0008*/ 	.byte	0x04, 0x17
        /*000a*/ 	.short	(.L_93 - .L_92)
.L_92:
        /*000c*/ 	.word	0x00000000
        /*0010*/ 	.short	0x0007
        /*0012*/ 	.short	0x0028
        /*0014*/ 	.byte	0x00, 0xf5, 0x21, 0x00


	//----- nvinfo : EIATTR_KPARAM_INFO
	.align		4
.L_93:
        /*0018*/ 	.byte	0x04, 0x17
        /*001a*/ 	.short	(.L_95 - .L_94)
.L_94:
        /*001c*/ 	.word	0x00000000
        /*0020*/ 	.short	0x0006
        /*0022*/ 	.short	0x0020
        /*0024*/ 	.byte	0x00, 0xf0, 0x11, 0x00


	//----- nvinfo : EIATTR_KPARAM_INFO
	.align		4
.L_95:
        /*0028*/ 	.byte	0x04, 0x17
        /*002a*/ 	.short	(.L_97 - .L_96)
.L_96:
        /*002c*/ 	.word	0x00000000
        /*0030*/ 	.short	0x0005
        /*0032*/ 	.short	0x001c
        /*0034*/ 	.byte	0x00, 0xf0, 0x11, 0x00


	//----- nvinfo : EIATTR_KPARAM_INFO
	.align		4
.L_97:
        /*0038*/ 	.byte	0x04, 0x17
        /*003a*/ 	.short	(.L_99 - .L_98)
.L_98:
        /*003c*/ 	.word	0x00000000
        /*0040*/ 	.short	0x0004
        /*0042*/ 	.short	0x0018
        /*0044*/ 	.byte	0x00, 0xf0, 0x11, 0x00


	//----- nvinfo : EIATTR_KPARAM_INFO
	.align		4
.L_99:
        /*0048*/ 	.byte	0x04, 0x17
        /*004a*/ 	.short	(.L_101 - .L_100)
.L_100:
        /*004c*/ 	.word	0x00000000
        /*0050*/ 	.short	0x0003
        /*0052*/ 	.short	0x0010
        /*0054*/ 	.byte	0x00, 0xf5, 0x21, 0x00


	//----- nvinfo : EIATTR_KPARAM_INFO
	.align		4
.L_101:
        /*0058*/ 	.byte	0x04, 0x17
        /*005a*/ 	.short	(.L_103 - .L_102)
.L_102:
        /*005c*/ 	.word	0x00000000
        /*0060*/ 	.short	0x0002
        /*0062*/ 	.short	0x0008
        /*0064*/ 	.byte	0x00, 0xf5, 0x21, 0x00


	//----- nvinfo : EIATTR_KPARAM_INFO
	.align		4
.L_103:
        /*0068*/ 	.byte	0x04, 0x17
        /*006a*/ 	.short	(.L_105 - .L_104)
.L_104:
        /*006c*/ 	.word	0x00000000
        /*0070*/ 	.short	0x0001
        /*0072*/ 	.short	0x0004
        /*0074*/ 	.byte	0x00, 0xf0, 0x11, 0x00


	//----- nvinfo : EIATTR_KPARAM_INFO
	.align		4
.L_105:
        /*0078*/ 	.byte	0x04, 0x17
        /*007a*/ 	.short	(.L_107 - .L_106)
.L_106:
        /*007c*/ 	.word	0x00000000
        /*0080*/ 	.short	0x0000
        /*0082*/ 	.short	0x0000
        /*0084*/ 	.byte	0x00, 0xf0, 0x11, 0x00


	//----- nvinfo : EIATTR_SPARSE_MMA_MASK
	.align		4
.L_107:
        /*0088*/ 	.byte	0x03, 0x50
        /*008a*/ 	.short	0x0000


	//----- nvinfo : EIATTR_MAXREG_COUNT
	.align		4
        /*008c*/ 	.byte	0x03, 0x1b
        /*008e*/ 	.short	0x00ff


	//----- nvinfo : EIATTR_MERCURY_ISA_VERSION
	.align		4
        /*0090*/ 	.byte	0x03, 0x5f
        /*0092*/ 	.short	0x0101


	//----- nvinfo : EIATTR_VRC_CTA_INIT_COUNT
	.align		4
        /*0094*/ 	.byte	0x02, 0x4a
	.zero		1
	.zero		1


	//----- nvinfo : EIATTR_EXIT_INSTR_OFFSETS
	.align		4
        /*0098*/ 	.byte	0x04, 0x1c
        /*009a*/ 	.short	(.L_109 - .L_108)


	//   ....[0]....
.L_108:
        /*009c*/ 	.word	0x000000c0


	//   ....[1]....
        /*00a0*/ 	.word	0x00000340


	//----- nvinfo : EIATTR_CRS_STACK_SIZE
	.align		4
.L_109:
        /*00a4*/ 	.byte	0x04, 0x1e
        /*00a6*/ 	.short	(.L_111 - .L_110)
.L_110:
        /*00a8*/ 	.word	0x00000000


	//----- nvinfo : EIATTR_CBANK_PARAM_SIZE
	.align		4
.L_111:
        /*00ac*/ 	.byte	0x03, 0x19
        /*00ae*/ 	.short	0x0030


	//----- nvinfo : EIATTR_PARAM_CBANK
	.align		4
        /*00b0*/ 	.byte	0x04, 0x0a
        /*00b2*/ 	.short	(.L_113 - .L_112)
	.align		4
.L_112:
        /*00b4*/ 	.word	index@(.nv.constant0._Z19kernel_get_velocityiiPKfS0_ffiPf)
        /*00b8*/ 	.short	0x0380
        /*00ba*/ 	.short	0x0030


	//----- nvinfo : EIATTR_SW_WAR
	.align		4
.L_113:
        /*00bc*/ 	.byte	0x04, 0x36
        /*00be*/ 	.short	(.L_115 - .L_114)
.L_114:
        /*00c0*/ 	.word	0x00000008
.L_115:


//--------------------- .nv.info._Z15kernel_get_celliPKfffiPi --------------------------
	.section	.nv.info._Z15kernel_get_celliPKfffiPi,"",@"SHT_CUDA_INFO"
	.sectionflags	@""
	.align	4


	//----- nvinfo : EIATTR_CUDA_API_VERSION
	.align		4
        /*0000*/ 	.byte	0x04, 0x37
        /*0002*/ 	.short	(.L_117 - .L_116)
.L_116:
        /*0004*/ 	.word	0x00000082


	//----- nvinfo : EIATTR_KPARAM_INFO
	.align		4
.L_117:
        /*0008*/ 	.byte	0x04, 0x17
        /*000a*/ 	.short	(.L_119 - .L_118)
.L_118:
        /*000c*/ 	.word	0x00000000
        /*0010*/ 	.short	0x0005
        /*0012*/ 	.short	0x0020
        /*0014*/ 	.byte	0x00, 0xf5, 0x21, 0x00


	//----- nvinfo : EIATTR_KPARAM_INFO
	.align		4
.L_119:
        /*0018*/ 	.byte	0x04, 0x17
        /*001a*/ 	.short	(.L_121 - .L_120)
.L_120:
        /*001c*/ 	.word	0x00000000
        /*0020*/ 	.short	0x0004
        /*0022*/ 	.short	0x0018
        /*0024*/ 	.byte	0x00, 0xf0, 0x11, 0x00


	//----- nvinfo : EIATTR_KPARAM_INFO
	.align		4
.L_121:
        /*0028*/ 	.byte	0x04, 0x17
        /*002a*/ 	.short	(.L_123 - .L_122)
.L_122:
        /*002c*/ 	.word	0x00000000
        /*0030*/ 	.short	0x0003
        /*0032*/ 	.short	0x0014
        /*0034*/ 	.byte	0x00, 0xf0, 0x11, 0x00


	//----- nvinfo : EIATTR_KPARAM_INFO
	.align		4
.L_123:
        /*0038*/ 	.byte	0x04, 0x17
        /*003a*/ 	.short	(.L_125 - .L_124)
.L_124:
        /*003c*/ 	.word	0x00000000
        /*0040*/ 	.short	0x0002
        /*0042*/ 	.short	0x0010
        /*0044*/ 	.byte	0x00, 0xf0, 0x11, 0x00


	//----- nvinfo : EIATTR_KPARAM_INFO
	.align		4
.L_125:
        /*0048*/ 	.byte	0x04, 0x17
        /*004a*/ 	.short	(.L_127 - .L_126)
.L_126:
        /*004c*/ 	.word	0x00000000
        /*0050*/ 	.short	0x0001
        /*0052*/ 	.short	0x0008
        /*0054*/ 	.byte	0x00, 0xf5, 0x21, 0x00


	//----- nvinfo : EIATTR_KPARAM_INFO
	.align		4
.L_127:
        /*0058*/ 	.byte	0x04, 0x17
        /*005a*/ 	.short	(.L_129 - .L_128)
.L_128:
        /*005c*/ 	.word	0x00000000
        /*0060*/ 	.short	0x0000
        /*0062*/ 	.short	0x0000
        /*0064*/ 	.byte	0x00, 0xf0, 0x11, 0x00


	//----- nvinfo : EIATTR_SPARSE_MMA_MASK
	.align		4
.L_129:
        /*0068*/ 	.byte	0x03, 0x50
        /*006a*/ 	.short	0x0000


	//----- nvinfo : EIATTR_MAXREG_COUNT
	.align		4
        /*006c*/ 	.byte	0x03, 0x1b
        /*006e*/ 	.short	0x00ff


	//----- nvinfo : EIATTR_MERCURY_ISA_VERSION
	.align		4
        /*0070*/ 	.byte	0x03, 0x5f
        /*0072*/ 	.short	0x0101


	//----- nvinfo : EIATTR_VRC_CTA_INIT_COUNT
	.align		4
        /*0074*/ 	.byte	0x02, 0x4a
	.zero		1
	.zero		1


	//----- nvinfo : EIATTR_EXIT_INSTR_OFFSETS
	.align		4
        /*0078*/ 	.byte	0x04, 0x1c
        /*007a*/ 	.short	(.L_131 - .L_130)


	//   ....[0]....
.L_130:
        /*007c*/ 	.word	0x00000070


	//   ....[1]....
        /*0080*/ 	.word	0x00000240


	//----- nvinfo : EIATTR_CRS_STACK_SIZE
	.align		4
.L_131:
        /*0084*/ 	.byte	0x04, 0x1e
        /*0086*/ 	.short	(.L_133 - .L_132)
.L_132:
        /*0088*/ 	.word	0x00000000


	//----- nvinfo : EIATTR_CBANK_PARAM_SIZE
	.align		4
.L_133:
        /*008c*/ 	.byte	0x03, 0x19
        /*008e*/ 	.short	0x0028


	//----- nvinfo : EIATTR_PARAM_CBANK
	.align		4
        /*0090*/ 	.byte	0x04, 0x0a
        /*0092*/ 	.short	(.L_135 - .L_134)
	.align		4
.L_134:
        /*0094*/ 	.word	index@(.nv.constant0._Z15kernel_get_celliPKfffiPi)
        /*0098*/ 	.short	0x0380
        /*009a*/ 	.short	0x0028


	//----- nvinfo : EIATTR_SW_WAR
	.align		4
.L_135:
        /*009c*/ 	.byte	0x04, 0x36
        /*009e*/ 	.short	(.L_137 - .L_136)
.L_136:
        /*00a0*/ 	.word	0x00000008
.L_137:


//--------------------- .nv.callgraph             --------------------------
	.section	.nv.callgraph,"",@"SHT_CUDA_CALLGRAPH"
	.align	4
	.sectionentsize	8
	.align		4
        /*0000*/ 	.word	0x00000000
	.align		4
        /*0004*/ 	.word	0xffffffff
	.align		4
        /*0008*/ 	.word	0x00000000
	.align		4
        /*000c*/ 	.word	0xfffffffe
	.align		4
        /*0010*/ 	.word	0x00000000
	.align		4
        /*0014*/ 	.word	0xfffffffd
	.align		4
        /*0018*/ 	.word	0x00000000
	.align		4
        /*001c*/ 	.word	0xfffffffc


//--------------------- .text._Z28kernel_integrate_closed_formiiPKfS0_ffiPf --------------------------
	.section	.text._Z28kernel_integrate_closed_formiiPKfS0_ffiPf,"ax",@progbits
	.align	128
        .global         _Z28kernel_integrate_closed_formiiPKfS0_ffiPf
        .type           _Z28kernel_integrate_closed_formiiPKfS0_ffiPf,@function
        .size           _Z28kernel_integrate_closed_formiiPKfS0_ffiPf,(.L_x_146 - _Z28kernel_integrate_closed_formiiPKfS0_ffiPf)
        .other          _Z28kernel_integrate_closed_formiiPKfS0_ffiPf,@"STO_CUDA_ENTRY STV_DEFAULT"
_Z28kernel_integrate_closed_formiiPKfS0_ffiPf:
.text._Z28kernel_integrate_closed_formiiPKfS0_ffiPf:
[----:B------:R-:W-:Y:S01]  /*0000*/  LDC R1, c[0x0][0x37c] ;  /* 0x0000df00ff017b82 */ /* 0x000fe20000000800 */
[----:B------:R-:W0:Y:S07]  /*0010*/  S2R R0, SR_TID.Y ;  /* 0x0000000000007919 */ /* 0x000e2e0000002200 */
[----:B------:R-:W1:Y:S01]  /*0020*/  LDC R16, c[0x0][0x360] ;  /* 0x0000d800ff107b82 */ /* 0x000e620000000800 */
[----:B------:R-:W2:Y:S01]  /*0030*/  LDCU.64 UR6, c[0x0][0x380] ;  /* 0x00007000ff0677ac */ /* 0x000ea20008000a00 */
[----:B------:R-:W1:Y:S06]  /*0040*/  S2R R3, SR_TID.X ;  /* 0x0000000000037919 */ /* 0x000e6c0000002100 */
[----:B------:R-:W0:Y:S08]  /*0050*/  S2UR UR5, SR_CTAID.Y ;  /* 0x00000000000579c3 */ /* 0x000e300000002600 */
[----:B------:R-:W0:Y:S08]  /*0060*/  LDC R19, c[0x0][0x364] ;  /* 0x0000d900ff137b82 */ /* 0x000e300000000800 */
[----:B------:R-:W1:Y:S01]  /*0070*/  S2UR UR4, SR_CTAID.X ;  /* 0x00000000000479c3 */ /* 0x000e620000002500 */
[----:B0-----:R-:W-:-:S05]  /*0080*/  IMAD R19, R19, UR5, R0 ;  /* 0x0000000513137c24 */ /* 0x001fca000f8e0200 */
[----:B--2---:R-:W-:Y:S01]  /*0090*/  ISETP.GE.AND P0, PT, R19, UR7, PT ;  /* 0x0000000713007c0c */ /* 0x004fe2000bf06270 */
[----:B-1----:R-:W-:-:S05]  /*00a0*/  IMAD R16, R16, UR4, R3 ;  /* 0x0000000410107c24 */ /* 0x002fca000f8e0203 */
[----:B------:R-:W-:-:S13]  /*00b0*/  ISETP.GE.OR P0, PT, R16, UR6, P0 ;  /* 0x0000000610007c0c */ /* 0x000fda0008706670 */
[----:B------:R-:W-:Y:S05]  /*00c0*/  @P0 EXIT ;  /* 0x000000000000094d */ /* 0x000fea0003800000 */
[----:B------:R-:W0:Y:S01]  /*00d0*/  LDC.64 R2, c[0x0][0x388] ;  /* 0x0000e200ff027b82 */ /* 0x000e220000000a00 */
[----:B------:R-:W1:Y:S07]  /*00e0*/  LDCU.64 UR6, c[0x0][0x358] ;  /* 0x00006b00ff0677ac */ /* 0x000e6e0008000a00 */
[----:B------:R-:W2:Y:S01]  /*00f0*/  LDC.64 R14, c[0x0][0x398] ;  /* 0x0000e600ff0e7b82 */ /* 0x000ea20000000a00 */
[----:B0-----:R-:W-:-:S05]  /*0100*/  IMAD.WIDE R2, R16, 0x4, R2 ;  /* 0x0000000410027825 */ /* 0x001fca00078e0202 */
[----:B-1----:R-:W3:Y:S01]  /*0110*/  LDG.E R17, desc[UR6][R2.64] ;  /* 0x0000000602117981 */ /* 0x002ee2000c1e1900 */
[----:B------:R-:W-:Y:S01]  /*0120*/  BSSY.RECONVERGENT B2, `(.L_x_0) ;  /* 0x000000f000027945 */ /* 0x000fe20003800200 */
[----:B--2---:R-:W-:-:S04]  /*0130*/  FADD R15, -R14, R15 ;  /* 0x0000000f0e0f7221 */ /* 0x004fc80000000100 */
[----:B------:R-:W0:Y:S02]  /*0140*/  MUFU.RCP R0, R15 ;  /* 0x0000000f00007308 */ /* 0x000e240000001000 */
[----:B0-----:R-:W-:-:S04]  /*0150*/  FFMA R5, -R15, R0, 1 ;  /* 0x3f8000000f057423 */ /* 0x001fc80000000100 */
[----:B------:R-:W-:Y:S01]  /*0160*/  FFMA R5, R0, R5, R0 ;  /* 0x0000000500057223 */ /* 0x000fe20000000000 */
[----:B---3--:R-:W-:-:S04]  /*0170*/  FADD R22, R17, -R14 ;  /* 0x8000000e11167221 */ /* 0x008fc80000000000 */
[----:B------:R-:W0:Y:S01]  /*0180*/  FCHK P0, R22, R15 ;  /* 0x0000000f16007302 */ /* 0x000e220000000000 */
[----:B------:R-:W-:-:S04]  /*0190*/  FFMA R0, R22, R5, RZ ;  /* 0x0000000516007223 */ /* 0x000fc800000000ff */
[----:B------:R-:W-:-:S04]  /*01a0*/  FFMA R4, -R15, R0, R22 ;  /* 0x000000000f047223 */ /* 0x000fc80000000116 */
[----:B------:R-:W-:Y:S01]  /*01b0*/  FFMA R5, R5, R4, R0 ;  /* 0x0000000405057223 */ /* 0x000fe20000000000 */
[----:B0-----:R-:W-:Y:S06]  /*01c0*/  @!P0 BRA `(.L_x_1) ;  /* 0x0000000000108947 */ /* 0x001fec0003800000 */
[----:B------:R-:W-:Y:S02]  /*01d0*/  MOV R2, R15 ;  /* 0x0000000f00027202 */ /* 0x000fe40000000f00 */
[----:B------:R-:W-:-:S07]  /*01e0*/  MOV R18, 0x200 ;  /* 0x0000020000127802 */ /* 0x000fce0000000f00 */
[----:B------:R-:W-:Y:S05]  /*01f0*/  CALL.REL.NOINC `($__internal_0_$__cuda_sm3x_div_rn_noftz_f32_slowpath) ;  /* 0x0000000c00d47944 */ /* 0x000fea0003c00000 */
[----:B------:R-:W-:-:S07]  /*0200*/  MOV R5, R2 ;  /* 0x0000000200057202 */ /* 0x000fce0000000f00 */
.L_x_1:
[----:B------:R-:W-:Y:S05]  /*0210*/  BSYNC.RECONVERGENT B2 ;  /* 0x0000000000027941 */ /* 0x000fea0003800200 */
.L_x_0:
[----:B------:R-:W0:Y:S01]  /*0220*/  LDCU UR5, c[0x0][0x3a0] ;  /* 0x00007400ff0577ac */ /* 0x000e220008000800 */
[----:B------:R-:W-:Y:S01]  /*0230*/  HFMA2 R12, -RZ, RZ, 1.875, 0 ;  /* 0x3f800000ff0c7431 */ /* 0x000fe200000001ff */
[----:B------:R-:W-:Y:S01]  /*0240*/  BSSY.RECONVERGENT B2, `(.L_x_2) ;  /* 0x00000ea000027945 */ /* 0x000fe20003800200 */
[----:B------:R-:W-:Y:S01]  /*0250*/  IMAD.MOV.U32 R11, RZ, RZ, RZ ;  /* 0x000000ffff0b7224 */ /* 0x000fe200078e00ff */
[----:B------:R-:W1:Y:S01]  /*0260*/  LDCU UR8, c[0x0][0x398] ;  /* 0x00007300ff0877ac */ /* 0x000e620008000800 */
[----:B------:R-:W2:Y:S01]  /*0270*/  LDCU UR9, c[0x0][0x384] ;  /* 0x00007080ff0977ac */ /* 0x000ea20008000800 */
[----:B0-----:R-:W-:Y:S01]  /*0280*/  I2FP.F32.S32 R14, UR5 ;  /* 0x00000005000e7c45 */ /* 0x001fe20008201400 */
[----:B------:R-:W-:-:S04]  /*0290*/  UIADD3 UR4, UPT, UPT, UR5, -0x1, URZ ;  /* 0xffffffff05047890 */ /* 0x000fc8000fffe0ff */
[----:B------:R-:W-:Y:S02]  /*02a0*/  FMUL R0, R14, R5 ;  /* 0x000000050e007220 */ /* 0x000fe40000400000 */
[----:B------:R-:W0:Y:S04]  /*02b0*/  LDC.64 R4, c[0x0][0x390] ;  /* 0x0000e400ff047b82 */ /* 0x000e280000000a00 */
[----:B------:R-:W3:Y:S02]  /*02c0*/  F2I.FLOOR.NTZ R0, R0 ;  /* 0x0000000000007305 */ /* 0x000ee40000207100 */
[----:B---3--:R-:W-:-:S04]  /*02d0*/  VIMNMX.RELU R13, PT, PT, R0, UR4, PT ;  /* 0x00000004000d7c48 */ /* 0x008fc8000bfe1100 */
[----:B------:R-:W-:-:S04]  /*02e0*/  LOP3.LUT R10, RZ, R13, RZ, 0x33, !PT ;  /* 0x0000000dff0a7212 */ /* 0x000fc800078e33ff */
[----:B-12---:R-:W-:-:S07]  /*02f0*/  VIADDMNMX R10, R10, UR5, R13, !PT ;  /* 0x000000050a0a7c46 */ /* 0x006fce000f80010d */
.L_x_26:
[----:B------:R-:W1:Y:S01]  /*0300*/  MUFU.RCP R3, R14 ;  /* 0x0000000e00037308 */ /* 0x000e620000001000 */
[----:B------:R-:W-:Y:S01]  /*0310*/  I2FP.F32.S32 R22, R13 ;  /* 0x0000000d00167245 */ /* 0x000fe20000201400 */
[----:B------:R-:W-:Y:S04]  /*0320*/  BSSY.RECONVERGENT B3, `(.L_x_3) ;  /* 0x000000c000037945 */ /* 0x000fe80003800200 */
[----:B------:R-:W-:-:S04]  /*0330*/  FMUL R22, R15, R22 ;  /* 0x000000160f167220 */ /* 0x000fc80000400000 */
[----:B------:R-:W2:Y:S01]  /*0340*/  FCHK P0, R22, R14 ;  /* 0x0000000e16007302 */ /* 0x000ea20000000000 */
[----:B-1----:R-:W-:-:S04]  /*0350*/  FFMA R0, -R14, R3, 1 ;  /* 0x3f8000000e007423 */ /* 0x002fc80000000103 */
[----:B------:R-:W-:-:S04]  /*0360*/  FFMA R3, R3, R0, R3 ;  /* 0x0000000003037223 */ /* 0x000fc80000000003 */
[----:B------:R-:W-:-:S04]  /*0370*/  FFMA R0, R22, R3, RZ ;  /* 0x0000000316007223 */ /* 0x000fc800000000ff */
[----:B------:R-:W-:-:S04]  /*0380*/  FFMA R2, -R14, R0, R22 ;  /* 0x000000000e027223 */ /* 0x000fc80000000116 */
[----:B------:R-:W-:Y:S01]  /*0390*/  FFMA R2, R3, R2, R0 ;  /* 0x0000000203027223 */ /* 0x000fe20000000000 */
[----:B--2---:R-:W-:Y:S06]  /*03a0*/  @!P0 BRA `(.L_x_4) ;  /* 0x00000000000c8947 */ /* 0x004fec0003800000 */
[----:B------:R-:W-:Y:S02]  /*03b0*/  MOV R2, R14 ;  /* 0x0000000e00027202 */ /* 0x000fe40000000f00 */
[----:B------:R-:W-:-:S07]  /*03c0*/  MOV R18, 0x3e0 ;  /* 0x000003e000127802 */ /* 0x000fce0000000f00 */
[----:B0-----:R-:W-:Y:S05]  /*03d0*/  CALL.REL.NOINC `($__internal_0_$__cuda_sm3x_div_rn_noftz_f32_slowpath) ;  /* 0x0000000c005c7944 */ /* 0x001fea0003c00000 */
.L_x_4:
[----:B------:R-:W-:Y:S05]  /*03e0*/  BSYNC.RECONVERGENT B3 ;  /* 0x0000000000037941 */ /* 0x000fea0003800200 */
.L_x_3:
[----:B------:R-:W1:Y:S01]  /*03f0*/  MUFU.RCP R3, R14 ;  /* 0x0000000e00037308 */ /* 0x000e620000001000 */
[----:B------:R-:W-:Y:S01]  /*0400*/  IADD3 R0, PT, PT, R13, 0x1, RZ ;  /* 0x000000010d007810 */ /* 0x000fe20007ffe0ff */
[----:B------:R-:W-:Y:S01]  /*0410*/  FADD R2, R2, UR8 ;  /* 0x0000000802027e21 */ /* 0x000fe20008000000 */
[----:B------:R-:W-:Y:S02]  /*0420*/  BSSY.RECONVERGENT B3, `(.L_x_5) ;  /* 0x000000f000037945 */ /* 0x000fe40003800200 */
[----:B------:R-:W-:Y:S01]  /*0430*/  I2FP.F32.S32 R0, R0 ;  /* 0x0000000000007245 */ /* 0x000fe20000201400 */
[----:B------:R-:W-:-:S04]  /*0440*/  FADD R9, R2, -1.1920928955078125e-07 ;  /* 0xb400000002097421 */ /* 0x000fc80000000000 */
        /* <DEDUP_REMOVED lines=11> */
[----:B------:R-:W-:-:S07]  /*0500*/  IMAD.MOV.U32 R3, RZ, RZ, R2 ;  /* 0x000000ffff037224 */ /* 0x000fce00078e0002 */
.L_x_6:
[----:B------:R-:W-:Y:S05]  /*0510*/  BSYNC.RECONVERGENT B3 ;  /* 0x0000000000037941 */ /* 0x000fea0003800200 */
.L_x_5:
[----:B------:R-:W1:Y:S01]  /*0520*/  MUFU.RCP R0, R15 ;  /* 0x0000000f00007308 */ /* 0x000e620000001000 */
[----:B------:R-:W-:Y:S01]  /*0530*/  FADD R22, R17, -UR8 ;  /* 0x8000000811167e21 */ /* 0x000fe20008000000 */
[----:B------:R-:W-:Y:S01]  /*0540*/  FADD R3, R3, UR8 ;  /* 0x0000000803037e21 */ /* 0x000fe20008000000 */
[----:B------:R-:W-:Y:S03]  /*0550*/  BSSY.RECONVERGENT B3, `(.L_x_7) ;  /* 0x000000d000037945 */ /* 0x000fe60003800200 */
[----:B------:R-:W-:Y:S02]  /*0560*/  FADD R8, R3, 1.1920928955078125e-07 ;  /* 0x3400000003087421 */ /* 0x000fe40000000000 */
        /* <DEDUP_REMOVED lines=10> */
[----:B------:R-:W-:-:S07]  /*0610*/  MOV R7, R2 ;  /* 0x0000000200077202 */ /* 0x000fce0000000f00 */
.L_x_8:
[----:B------:R-:W-:Y:S05]  /*0620*/  BSYNC.RECONVERGENT B3 ;  /* 0x0000000000037941 */ /* 0x000fea0003800200 */
.L_x_7:
[----:B------:R-:W-:-:S06]  /*0630*/  FMUL R2, R14, R7 ;  /* 0x000000070e027220 */ /* 0x000fcc0000400000 */
[----:B------:R-:W1:Y:S02]  /*0640*/  F2I.FLOOR.NTZ R2, R2 ;  /* 0x0000000200027305 */ /* 0x000e640000207100 */
[----:B-1----:R-:W-:-:S05]  /*0650*/  VIMNMX.RELU R26, PT, PT, R2, UR4, PT ;  /* 0x00000004021a7c48 */ /* 0x002fca000bfe1100 */
[----:B------:R-:W-:-:S05]  /*0660*/  IMAD R0, R26, UR9, RZ ;  /* 0x000000091a007c24 */ /* 0x000fca000f8e02ff */
[----:B------:R-:W-:-:S05]  /*0670*/  LEA R3, R0, R19, 0x1 ;  /* 0x0000001300037211 */ /* 0x000fca00078e08ff */
[----:B0-----:R-:W-:-:S05]  /*0680*/  IMAD.WIDE.U32 R22, R3, 0x4, R4 ;  /* 0x0000000403167825 */ /* 0x001fca00078e0004 */
[----:B------:R-:W2:Y:S01]  /*0690*/  LDG.E R7, desc[UR6][R22.64] ;  /* 0x0000000616077981 */ /* 0x000ea2000c1e1900 */
[----:B------:R-:W-:-:S04]  /*06a0*/  VIADD R21, R3, UR9 ;  /* 0x0000000903157c36 */ /* 0x000fc80008000000 */
[----:B------:R-:W-:-:S05]  /*06b0*/  IMAD.WIDE.U32 R20, R21, 0x4, R4 ;  /* 0x0000000415147825 */ /* 0x000fca00078e0004 */
[----:B------:R-:W3:Y:S01]  /*06c0*/  LDG.E R0, desc[UR6][R20.64] ;  /* 0x0000000614007981 */ /* 0x000ee2000c1e1900 */
[----:B------:R-:W-:Y:S01]  /*06d0*/  BSSY.RECONVERGENT B3, `(.L_x_9) ;  /* 0x0000021000037945 */ /* 0x000fe20003800200 */
[C---:B--2---:R-:W-:Y:S01]  /*06e0*/  FSETP.GEU.AND P0, PT, |R7|.reuse, 9.9999999747524270788e-07, PT ;  /* 0x358637bd0700780b */ /* 0x044fe20003f0e200 */
[----:B---3--:R-:W-:-:S12]  /*06f0*/  FFMA R6, R7, R17, R0 ;  /* 0x0000001107067223 */ /* 0x008fd80000000000 */
[----:B------:R-:W-:Y:S01]  /*0700*/  @!P0 FFMA R3, R0, R12, R17 ;  /* 0x0000000c00038223 */ /* 0x000fe20000000011 */
[----:B------:R-:W-:Y:S06]  /*0710*/  @!P0 BRA `(.L_x_10) ;  /* 0x0000000000708947 */ /* 0x000fec0003800000 */
[----:B------:R-:W-:Y:S02]  /*0720*/  HFMA2 R3, -RZ, RZ, 0.96630859375, -0.0022525787353515625 ;  /* 0x3bbb989dff037431 */ /* 0x000fe400000001ff */
[----:B------:R-:W-:Y:S01]  /*0730*/  FMUL R2, R7, R12 ;  /* 0x0000000c07027220 */ /* 0x000fe20000400000 */
[----:B------:R-:W-:Y:S01]  /*0740*/  MOV R20, 0x437c0000 ;  /* 0x437c000000147802 */ /* 0x000fe20000000f00 */
[----:B------:R-:W0:Y:S01]  /*0750*/  MUFU.RCP R18, R7 ;  /* 0x0000000700127308 */ /* 0x000e220000001000 */
[----:B------:R-:W-:Y:S01]  /*0760*/  BSSY.RECONVERGENT B4, `(.L_x_11) ;  /* 0x0000015000047945 */ /* 0x000fe20003800200 */
[----:B------:R-:W-:-:S06]  /*0770*/  FFMA.SAT R3, R2, R3, 0.5 ;  /* 0x3f00000002037423 */ /* 0x000fcc0000002003 */
[----:B------:R-:W-:Y:S01]  /*0780*/  FCHK P0, R0, R7 ;  /* 0x0000000700007302 */ /* 0x000fe20000000000 */
[----:B------:R-:W-:-:S04]  /*0790*/  FFMA.RM R3, R3, R20, 12582913 ;  /* 0x4b40000103037423 */ /* 0x000fc80000004014 */
[C---:B------:R-:W-:Y:S01]  /*07a0*/  FADD R21, R3.reuse, -12583039 ;  /* 0xcb40007f03157421 */ /* 0x040fe20000000000 */
[----:B------:R-:W-:Y:S01]  /*07b0*/  SHF.L.U32 R3, R3, 0x17, RZ ;  /* 0x0000001703037819 */ /* 0x000fe200000006ff */
[----:B0-----:R-:W-:Y:S02]  /*07c0*/  FFMA R23, -R7, R18, 1 ;  /* 0x3f80000007177423 */ /* 0x001fe40000000112 */
[----:B------:R-:W-:Y:S02]  /*07d0*/  FFMA R21, R2, 1.4426950216293334961, -R21 ;  /* 0x3fb8aa3b02157823 */ /* 0x000fe40000000815 */
[----:B------:R-:W-:Y:S02]  /*07e0*/  FFMA R23, R18, R23, R18 ;  /* 0x0000001712177223 */ /* 0x000fe40000000012 */
[----:B------:R-:W-:Y:S02]  /*07f0*/  FFMA R21, R2, 1.925963033500011079e-08, R21 ;  /* 0x32a5706002157823 */ /* 0x000fe40000000015 */
[----:B------:R-:W-:-:S02]  /*0800*/  FFMA R18, R0, R23, RZ ;  /* 0x0000001700127223 */ /* 0x000fc400000000ff */
[----:B------:R-:W0:Y:S02]  /*0810*/  MUFU.EX2 R2, R21 ;  /* 0x0000001500027308 */ /* 0x000e240000000800 */
[----:B------:R-:W-:-:S04]  /*0820*/  FFMA R20, -R7, R18, R0 ;  /* 0x0000001207147223 */ /* 0x000fc80000000100 */
[----:B------:R-:W-:Y:S01]  /*0830*/  FFMA R18, R23, R20, R18 ;  /* 0x0000001417127223 */ /* 0x000fe20000000012 */
[----:B0-----:R-:W-:Y:S01]  /*0840*/  FMUL R3, R3, R2 ;  /* 0x0000000203037220 */ /* 0x001fe20000400000 */
[----:B------:R-:W-:Y:S06]  /*0850*/  @!P0 BRA `(.L_x_12) ;  /* 0x0000000000148947 */ /* 0x000fec0003800000 */
[----:B------:R-:W-:Y:S01]  /*0860*/  IMAD.MOV.U32 R22, RZ, RZ, R0 ;  /* 0x000000ffff167224 */ /* 0x000fe200078e0000 */
[----:B------:R-:W-:Y:S02]  /*0870*/  MOV R2, R7 ;  /* 0x0000000700027202 */ /* 0x000fe40000000f00 */
[----:B------:R-:W-:-:S07]  /*0880*/  MOV R18, 0x8a0 ;  /* 0x000008a000127802 */ /* 0x000fce0000000f00 */
[----:B------:R-:W-:Y:S05]  /*0890*/  CALL.REL.NOINC `($__internal_0_$__cuda_sm3x_div_rn_noftz_f32_slowpath) ;  /* 0x00000008002c7944 */ /* 0x000fea0003c00000 */
[----:B------:R-:W-:-:S07]  /*08a0*/  MOV R18, R2 ;  /* 0x0000000200127202 */ /* 0x000fce0000000f00 */
.L_x_12:
[----:B------:R-:W-:Y:S05]  /*08b0*/  BSYNC.RECONVERGENT B4 ;  /* 0x0000000000047941 */ /* 0x000fea0003800200 */
.L_x_11:
[----:B------:R-:W-:-:S04]  /*08c0*/  FADD R2, R18, R17 ;  /* 0x0000001112027221 */ /* 0x000fc80000000000 */
[----:B------:R-:W-:-:S07]  /*08d0*/  FFMA R3, R3, R2, -R18 ;  /* 0x0000000203037223 */ /* 0x000fce0000000812 */
.L_x_10:
[----:B------:R-:W-:Y:S05]  /*08e0*/  BSYNC.RECONVERGENT B3 ;  /* 0x0000000000037941 */ /* 0x000fea0003800200 */
.L_x_9:
[----:B------:R-:W-:Y:S02]  /*08f0*/  FSETP.GTU.AND P0, PT, R3, R8, PT ;  /* 0x000000080300720b */ /* 0x000fe40003f0c000 */
[C---:B------:R-:W-:Y:S02]  /*0900*/  FSETP.GE.AND P3, PT, R6.reuse, RZ, PT ;  /* 0x000000ff0600720b */ /* 0x040fe40003f66000 */
[----:B------:R-:W-:Y:S02]  /*0910*/  ISETP.NE.AND P2, PT, R13, RZ, PT ;  /* 0x000000ff0d00720c */ /* 0x000fe40003f45270 */
[----:B------:R-:W-:Y:S02]  /*0920*/  FSETP.LE.AND P0, PT, R9, R3, !P0 ;  /* 0x000000030900720b */ /* 0x000fe40004703000 */
[----:B------:R-:W-:Y:S02]  /*0930*/  ISETP.EQ.AND P1, PT, R13, UR4, P3 ;  /* 0x000000040d007c0c */ /* 0x000fe40009f22270 */
[----:B------:R-:W-:-:S04]  /*0940*/  FSETP.LE.AND P2, PT, R6, RZ, !P2 ;  /* 0x000000ff0600720b */ /* 0x000fc80005743000 */
[----:B------:R-:W-:-:S13]  /*0950*/  PLOP3.LUT P0, PT, P2, P0, P1, 0xfe, 0x0 ;  /* 0x000000000000781c */ /* 0x000fda0001701f16 */
[----:B------:R-:W-:Y:S05]  /*0960*/  @P0 BRA `(.L_x_13) ;  /* 0x0000000400dc0947 */ /* 0x000fea0003800000 */
[----:B------:R-:W0:Y:S01]  /*0970*/  MUFU.RCP R21, R14 ;  /* 0x0000000e00157308 */ /* 0x000e220000001000 */
[----:B------:R-:W-:Y:S01]  /*0980*/  IADD3 R2, PT, PT, R26, 0x1, RZ ;  /* 0x000000011a027810 */ /* 0x000fe20007ffe0ff */
[----:B------:R-:W-:Y:S02]  /*0990*/  @!P3 IMAD.MOV R2, RZ, RZ, R26 ;  /* 0x000000ffff02b224 */ /* 0x000fe400078e021a */
[----:B------:R-:W-:Y:S01]  /*09a0*/  HFMA2 R26, -RZ, RZ, 0.25, 0 ;  /* 0x34000000ff1a7431 */ /* 0x000fe200000001ff */
[----:B------:R-:W-:Y:S01]  /*09b0*/  BSSY.RECONVERGENT B3, `(.L_x_14) ;  /* 0x000000f000037945 */ /* 0x000fe20003800200 */
[----:B------:R-:W-:Y:S02]  /*09c0*/  FSETP.GEU.AND P1, PT, |R7|, 9.9999999747524270788e-07, PT ;  /* 0x358637bd0700780b */ /* 0x000fe40003f2e200 */
[----:B------:R-:W-:-:S05]  /*09d0*/  I2FP.F32.U32 R18, R2 ;  /* 0x0000000200127245 */ /* 0x000fca0000201000 */
[----:B------:R-:W-:Y:S01]  /*09e0*/  FMUL R22, R15, R18 ;  /* 0x000000120f167220 */ /* 0x000fe20000400000 */
[----:B------:R-:W-:-:S03]  /*09f0*/  FSEL R26, R26, -1.1920928955078125e-07, P3 ;  /* 0xb40000001a1a7808 */ /* 0x000fc60001800000 */
[----:B------:R-:W1:Y:S01]  /*0a00*/  FCHK P0, R22, R14 ;  /* 0x0000000e16007302 */ /* 0x000e620000000000 */
[----:B0-----:R-:W-:-:S04]  /*0a10*/  FFMA R20, -R14, R21, 1 ;  /* 0x3f8000000e147423 */ /* 0x001fc80000000115 */
[----:B------:R-:W-:-:S04]  /*0a20*/  FFMA R2, R21, R20, R21 ;  /* 0x0000001415027223 */ /* 0x000fc80000000015 */
[----:B------:R-:W-:-:S04]  /*0a30*/  FFMA R21, R2, R22, RZ ;  /* 0x0000001602157223 */ /* 0x000fc800000000ff */
[----:B------:R-:W-:-:S04]  /*0a40*/  FFMA R18, -R14, R21, R22 ;  /* 0x000000150e127223 */ /* 0x000fc80000000116 */
[----:B------:R-:W-:Y:S01]  /*0a50*/  FFMA R2, R2, R18, R21 ;  /* 0x0000001202027223 */ /* 0x000fe20000000015 */
[----:B-1----:R-:W-:Y:S06]  /*0a60*/  @!P0 BRA `(.L_x_15) ;  /* 0x00000000000c8947 */ /* 0x002fec0003800000 */
[----:B------:R-:W-:Y:S02]  /*0a70*/  MOV R2, R14 ;  /* 0x0000000e00027202 */ /* 0x000fe40000000f00 */
[----:B------:R-:W-:-:S07]  /*0a80*/  MOV R18, 0xaa0 ;  /* 0x00000aa000127802 */ /* 0x000fce0000000f00 */
[----:B------:R-:W-:Y:S05]  /*0a90*/  CALL.REL.NOINC `($__internal_0_$__cuda_sm3x_div_rn_noftz_f32_slowpath) ;  /* 0x0000000400ac7944 */ /* 0x000fea0003c00000 */
.L_x_15:
[----:B------:R-:W-:Y:S05]  /*0aa0*/  BSYNC.RECONVERGENT B3 ;  /* 0x0000000000037941 */ /* 0x000fea0003800200 */
.L_x_14:
[----:B------:R-:W-:Y:S01]  /*0ab0*/  FADD R21, R2, UR8 ;  /* 0x0000000802157e21 */ /* 0x000fe20008000000 */
[----:B------:R-:W-:Y:S03]  /*0ac0*/  BSSY.RECONVERGENT B3, `(.L_x_16) ;  /* 0x0000058000037945 */ /* 0x000fe60003800200 */
[----:B------:R-:W-:Y:S01]  /*0ad0*/  FADD R26, R26, R21 ;  /* 0x000000151a1a7221 */ /* 0x000fe20000000000 */
[----:B------:R-:W-:Y:S06]  /*0ae0*/  @P1 BRA `(.L_x_17) ;  /* 0x00000000003c1947 */ /* 0x000fec0003800000 */
[----:B------:R-:W0:Y:S01]  /*0af0*/  MUFU.RCP R7, R0 ;  /* 0x0000000000077308 */ /* 0x000e220000001000 */
[----:B------:R-:W-:Y:S01]  /*0b00*/  FADD R22, R26, -R17 ;  /* 0x800000111a167221 */ /* 0x000fe20000000000 */
[----:B------:R-:W-:Y:S06]  /*0b10*/  BSSY.RECONVERGENT B4, `(.L_x_18) ;  /* 0x000000b000047945 */ /* 0x000fec0003800200 */
        /* <DEDUP_REMOVED lines=10> */
.L_x_19:
[----:B------:R-:W-:Y:S05]  /*0bc0*/  BSYNC.RECONVERGENT B4 ;  /* 0x0000000000047941 */ /* 0x000fea0003800200 */
.L_x_18:
[----:B------:R-:W-:Y:S05]  /*0bd0*/  BRA `(.L_x_20) ;  /* 0x0000000400187947 */ /* 0x000fea0003800000 */
.L_x_17:
[----:B------:R-:W0:Y:S01]  /*0be0*/  MUFU.RCP R2, R7 ;  /* 0x0000000700027308 */ /* 0x000e220000001000 */
[----:B------:R-:W-:Y:S07]  /*0bf0*/  BSSY.RECONVERGENT B4, `(.L_x_21) ;  /* 0x000000d000047945 */ /* 0x000fee0003800200 */
[----:B------:R-:W1:Y:S01]  /*0c00*/  FCHK P0, R0, R7 ;  /* 0x0000000700007302 */ /* 0x000e620000000000 */
[----:B0-----:R-:W-:-:S04]  /*0c10*/  FFMA R21, -R7, R2, 1 ;  /* 0x3f80000007157423 */ /* 0x001fc80000000102 */
[----:B------:R-:W-:-:S04]  /*0c20*/  FFMA R21, R2, R21, R2 ;  /* 0x0000001502157223 */ /* 0x000fc80000000002 */
[----:B------:R-:W-:-:S04]  /*0c30*/  FFMA R22, R0, R21, RZ ;  /* 0x0000001500167223 */ /* 0x000fc800000000ff */
[----:B------:R-:W-:-:S04]  /*0c40*/  FFMA R2, -R7, R22, R0 ;  /* 0x0000001607027223 */ /* 0x000fc80000000100 */
[----:B------:R-:W-:Y:S01]  /*0c50*/  FFMA R22, R21, R2, R22 ;  /* 0x0000000215167223 */ /* 0x000fe20000000016 */
[----:B-1----:R-:W-:Y:S06]  /*0c60*/  @!P0 BRA `(.L_x_22) ;  /* 0x0000000000148947 */ /* 0x002fec0003800000 */
[----:B------:R-:W-:Y:S01]  /*0c70*/  IMAD.MOV.U32 R22, RZ, RZ, R0 ;  /* 0x000000ffff167224 */ /* 0x000fe200078e0000 */
[----:B------:R-:W-:Y:S02]  /*0c80*/  MOV R2, R7 ;  /* 0x0000000700027202 */ /* 0x000fe40000000f00 */
[----:B------:R-:W-:-:S07]  /*0c90*/  MOV R18, 0xcb0 ;  /* 0x00000cb000127802 */ /* 0x000fce0000000f00 */
[----:B------:R-:W-:Y:S05]  /*0ca0*/  CALL.REL.NOINC `($__internal_0_$__cuda_sm3x_div_rn_noftz_f32_slowpath) ;  /* 0x0000000400287944 */ /* 0x000fea0003c00000 */
[----:B------:R-:W-:-:S07]  /*0cb0*/  MOV R22, R2 ;  /* 0x0000000200167202 */ /* 0x000fce0000000f00 */
.L_x_22:
[----:B------:R-:W-:Y:S05]  /*0cc0*/  BSYNC.RECONVERGENT B4 ;  /* 0x0000000000047941 */ /* 0x000fea0003800200 */
.L_x_21:
[----:B------:R-:W-:Y:S01]  /*0cd0*/  FADD R21, R22, R17 ;  /* 0x0000001116157221 */ /* 0x000fe20000000000 */
[----:B------:R-:W-:Y:S01]  /*0ce0*/  FADD R22, R26, R22 ;  /* 0x000000161a167221 */ /* 0x000fe20000000000 */
[----:B------:R-:W-:Y:S02]  /*0cf0*/  BSSY.RECONVERGENT B4, `(.L_x_23) ;  /* 0x000000d000047945 */ /* 0x000fe40003800200 */
[----:B------:R-:W0:Y:S08]  /*0d00*/  MUFU.RCP R0, R21 ;  /* 0x0000001500007308 */ /* 0x000e300000001000 */
        /* <DEDUP_REMOVED lines=10> */
[----:B------:R-:W-:-:S07]  /*0db0*/  IMAD.MOV.U32 R0, RZ, RZ, R2 ;  /* 0x000000ffff007224 */ /* 0x000fce00078e0002 */
.L_x_24:
[----:B------:R-:W-:Y:S05]  /*0dc0*/  BSYNC.RECONVERGENT B4 ;  /* 0x0000000000047941 */ /* 0x000fea0003800200 */
.L_x_23:
[----:B------:R-:W-:Y:S01]  /*0dd0*/  FSETP.GEU.AND P0, PT, R0, 1.175494350822287508e-38, PT ;  /* 0x008000000000780b */ /* 0x000fe20003f0e000 */
[----:B------:R-:W-:Y:S01]  /*0de0*/  HFMA2 R21, -RZ, RZ, 1.5048828125, 33.21875 ;  /* 0x3e055027ff157431 */ /* 0x000fe200000001ff */
[----:B------:R-:W0:Y:S01]  /*0df0*/  MUFU.RCP R18, R7 ;  /* 0x0000000700127308 */ /* 0x000e220000001000 */
[----:B------:R-:W-:Y:S01]  /*0e00*/  BSSY.RECONVERGENT B4, `(.L_x_20) ;  /* 0x0000023000047945 */ /* 0x000fe20003800200 */
[----:B------:R-:W-:-:S09]  /*0e10*/  FSEL R20, RZ, -23, P0 ;  /* 0xc1b80000ff147808 */ /* 0x000fd20000000000 */
[----:B------:R-:W-:-:S05]  /*0e20*/  @!P0 FMUL R0, R0, 8388608 ;  /* 0x4b00000000008820 */ /* 0x000fca0000400000 */
[C---:B------:R-:W-:Y:S02]  /*0e30*/  IADD3 R17, PT, PT, R0.reuse, -0x3f2aaaab, RZ ;  /* 0xc0d5555500117810 */ /* 0x040fe40007ffe0ff */
[----:B------:R-:W-:Y:S02]  /*0e40*/  ISETP.GT.U32.AND P0, PT, R0, 0x7f7fffff, PT ;  /* 0x7f7fffff0000780c */ /* 0x000fe40003f04070 */
[----:B------:R-:W-:-:S04]  /*0e50*/  LOP3.LUT R17, R17, 0xff800000, RZ, 0xc0, !PT ;  /* 0xff80000011117812 */ /* 0x000fc800078ec0ff */
[-C--:B------:R-:W-:Y:S02]  /*0e60*/  IADD3 R2, PT, PT, R0, -R17.reuse, RZ ;  /* 0x8000001100027210 */ /* 0x080fe40007ffe0ff */
[----:B------:R-:W-:-:S03]  /*0e70*/  I2FP.F32.S32 R17, R17 ;  /* 0x0000001100117245 */ /* 0x000fc60000201400 */
[----:B------:R-:W-:Y:S02]  /*0e80*/  FADD R2, R2, -1 ;  /* 0xbf80000002027421 */ /* 0x000fe40000000000 */
[----:B------:R-:W-:Y:S02]  /*0e90*/  FFMA R17, R17, 1.1920928955078125e-07, R20 ;  /* 0x3400000011117823 */ /* 0x000fe40000000014 */
[----:B------:R-:W-:-:S04]  /*0ea0*/  FFMA R21, R2, -R21, 0.14084610342979431152 ;  /* 0x3e1039f602157423 */ /* 0x000fc80000000815 */
[----:B------:R-:W-:-:S04]  /*0eb0*/  FFMA R21, R2, R21, -0.12148627638816833496 ;  /* 0xbdf8cdcc02157423 */ /* 0x000fc80000000015 */
[----:B------:R-:W-:-:S04]  /*0ec0*/  FFMA R21, R2, R21, 0.13980610668659210205 ;  /* 0x3e0f295502157423 */ /* 0x000fc80000000015 */
[----:B------:R-:W-:-:S04]  /*0ed0*/  FFMA R21, R2, R21, -0.16684235632419586182 ;  /* 0xbe2ad8b902157423 */ /* 0x000fc80000000015 */
[----:B------:R-:W-:-:S04]  /*0ee0*/  FFMA R21, R2, R21, 0.20012299716472625732 ;  /* 0x3e4ced0b02157423 */ /* 0x000fc80000000015 */
[----:B------:R-:W-:-:S04]  /*0ef0*/  FFMA R21, R2, R21, -0.24999669194221496582 ;  /* 0xbe7fff2202157423 */ /* 0x000fc80000000015 */
[----:B------:R-:W-:-:S04]  /*0f00*/  FFMA R21, R2, R21, 0.33333182334899902344 ;  /* 0x3eaaaa7802157423 */ /* 0x000fc80000000015 */
[----:B------:R-:W-:-:S04]  /*0f10*/  FFMA R21, R2, R21, -0.5 ;  /* 0xbf00000002157423 */ /* 0x000fc80000000015 */
[----:B------:R-:W-:-:S04]  /*0f20*/  FMUL R21, R2, R21 ;  /* 0x0000001502157220 */ /* 0x000fc80000400000 */
[----:B------:R-:W-:Y:S01]  /*0f30*/  FFMA R2, R2, R21, R2 ;  /* 0x0000001502027223 */ /* 0x000fe20000000002 */
[----:B------:R-:W-:-:S03]  /*0f40*/  IMAD.MOV.U32 R21, RZ, RZ, 0x7f800000 ;  /* 0x7f800000ff157424 */ /* 0x000fc600078e00ff */
[----:B------:R-:W-:Y:S01]  /*0f50*/  FFMA R2, R17, 0.69314718246459960938, R2 ;  /* 0x3f31721811027823 */ /* 0x000fe20000000002 */
[C---:B------:R-:W-:Y:S01]  /*0f60*/  @P0 FFMA R2, R0.reuse, R21, +INF ;  /* 0x7f80000000020423 */ /* 0x040fe20000000015 */
[----:B------:R-:W-:Y:S01]  /*0f70*/  FSETP.NEU.AND P0, PT, R0, RZ, PT ;  /* 0x000000ff0000720b */ /* 0x000fe20003f0d000 */
[----:B0-----:R-:W-:-:S03]  /*0f80*/  FFMA R17, -R7, R18, 1 ;  /* 0x3f80000007117423 */ /* 0x001fc60000000112 */
[----:B------:R-:W-:Y:S01]  /*0f90*/  FSEL R22, R2, -INF , P0 ;  /* 0xff80000002167808 */ /* 0x000fe20000000000 */
[----:B------:R-:W-:-:S04]  /*0fa0*/  FFMA R0, R18, R17, R18 ;  /* 0x0000001112007223 */ /* 0x000fc80000000012 */
[----:B------:R-:W-:-:S03]  /*0fb0*/  FFMA R2, R0, R22, RZ ;  /* 0x0000001600027223 */ /* 0x000fc600000000ff */
[----:B------:R-:W0:Y:S01]  /*0fc0*/  FCHK P0, R22, R7 ;  /* 0x0000000716007302 */ /* 0x000e220000000000 */
[----:B------:R-:W-:-:S04]  /*0fd0*/  FFMA R17, -R7, R2, R22 ;  /* 0x0000000207117223 */ /* 0x000fc80000000116 */
[----:B------:R-:W-:Y:S01]  /*0fe0*/  FFMA R2, R0, R17, R2 ;  /* 0x0000001100027223 */ /* 0x000fe20000000002 */
[----:B0-----:R-:W-:Y:S06]  /*0ff0*/  @!P0 BRA `(.L_x_25) ;  /* 0x00000000000c8947 */ /* 0x001fec0003800000 */
[----:B------:R-:W-:Y:S02]  /*1000*/  MOV R2, R7 ;  /* 0x0000000700027202 */ /* 0x000fe40000000f00 */
[----:B------:R-:W-:-:S07]  /*1010*/  MOV R18, 0x1030 ;  /* 0x0000103000127802 */ /* 0x000fce0000000f00 */
[----:B------:R-:W-:Y:S05]  /*1020*/  CALL.REL.NOINC `($__internal_0_$__cuda_sm3x_div_rn_noftz_f32_slowpath) ;  /* 0x0000000000487944 */ /* 0x000fea0003c00000 */
.L_x_25:
[----:B------:R-:W-:Y:S05]  /*1030*/  BSYNC.RECONVERGENT B4 ;  /* 0x0000000000047941 */ /* 0x000fea0003800200 */
.L_x_20:
[----:B------:R-:W-:Y:S05]  /*1040*/  BSYNC.RECONVERGENT B3 ;  /* 0x0000000000037941 */ /* 0x000fea0003800200 */
.L_x_16:
[----:B------:R-:W-:Y:S01]  /*1050*/  FSETP.GE.AND P1, PT, R6, RZ, PT ;  /* 0x000000ff0600720b */ /* 0x000fe20003f26000 */
[----:B------:R-:W-:Y:S01]  /*1060*/  FADD R12, -R2, R12 ;  /* 0x0000000c020c7221 */ /* 0x000fe20000000100 */
[----:B------:R-:W-:Y:S02]  /*1070*/  ISETP.NE.AND P0, PT, R11, R10, PT ;  /* 0x0000000a0b00720c */ /* 0x000fe40003f05270 */
[----:B------:R-:W-:Y:S02]  /*1080*/  IADD3 R0, PT, PT, R13, 0x1, RZ ;  /* 0x000000010d007810 */ /* 0x000fe40007ffe0ff */
[----:B------:R-:W-:Y:S02]  /*1090*/  IADD3 R11, PT, PT, R11, 0x1, RZ ;  /* 0x000000010b0b7810 */ /* 0x000fe40007ffe0ff */
[----:B------:R-:W-:-:S05]  /*10a0*/  FSEL R17, R8, R9, P1 ;  /* 0x0000000908117208 */ /* 0x000fca0000800000 */
[----:B------:R-:W-:-:S05]  /*10b0*/  @!P1 VIADD R0, R13, 0xffffffff ;  /* 0xffffffff0d009836 */ /* 0x000fca0000000000 */
[----:B------:R-:W-:Y:S01]  /*10c0*/  MOV R13, R0 ;  /* 0x00000000000d7202 */ /* 0x000fe20000000f00 */
[----:B------:R-:W-:Y:S06]  /*10d0*/  @P0 BRA `(.L_x_26) ;  /* 0xfffffff000880947 */ /* 0x000fec000383ffff */
.L_x_13:
[----:B------:R-:W-:Y:S05]  /*10e0*/  BSYNC.RECONVERGENT B2 ;  /* 0x0000000000027941 */ /* 0x000fea0003800200 */
.L_x_2:
[----:B------:R-:W0:Y:S01]  /*10f0*/  LDC.64 R4, c[0x0][0x3a8] ;  /* 0x0000ea00ff047b82 */ /* 0x000e220000000a00 */
[----:B------:R-:W1:Y:S02]  /*1100*/  LDCU UR5, c[0x0][0x380] ;  /* 0x00007000ff0577ac */ /* 0x000e640008000800 */
[----:B-1----:R-:W-:-:S04]  /*1110*/  IMAD R19, R19, UR5, R16 ;  /* 0x0000000513137c24 */ /* 0x002fc8000f8e0210 */
[----:B0-----:R-:W-:-:S05]  /*1120*/  IMAD.WIDE R4, R19, 0x4, R4 ;  /* 0x0000000413047825 */ /* 0x001fca00078e0204 */
[----:B------:R-:W-:Y:S01]  /*1130*/  STG.E desc[UR6][R4.64], R3 ;  /* 0x0000000304007986 */ /* 0x000fe2000c101906 */
[----:B------:R-:W-:Y:S05]  /*1140*/  EXIT ;  /* 0x000000000000794d */ /* 0x000fea0003800000 */
        .weak           $__internal_0_$__cuda_sm3x_div_rn_noftz_f32_slowpath
        .type           $__internal_0_$__cuda_sm3x_div_rn_noftz_f32_slowpath,@function
        .size           $__internal_0_$__cuda_sm3x_div_rn_noftz_f32_slowpath,(.L_x_146 - $__internal_0_$__cuda_sm3x_div_rn_noftz_f32_slowpath)
$__internal_0_$__cuda_sm3x_div_rn_noftz_f32_slowpath:
[----:B------:R-:W-:Y:S01]  /*1150*/  SHF.R.U32.HI R20, RZ, 0x17, R2 ;  /* 0x00000017ff147819 */ /* 0x000fe20000011602 */
[----:B------:R-:W-:Y:S01]  /*1160*/  BSSY.RECONVERGENT B0, `(.L_x_27) ;  /* 0x0000062000007945 */ /* 0x000fe20003800200 */
[----:B------:R-:W-:Y:S02]  /*1170*/  SHF.R.U32.HI R27, RZ, 0x17, R22 ;  /* 0x00000017ff1b7819 */ /* 0x000fe40000011616 */
[----:B------:R-:W-:Y:S02]  /*1180*/  LOP3.LUT R20, R20, 0xff, RZ, 0xc0, !PT ;  /* 0x000000ff14147812 */ /* 0x000fe400078ec0ff */
[----:B------:R-:W-:Y:S02]  /*1190*/  LOP3.LUT R27, R27, 0xff, RZ, 0xc0, !PT ;  /* 0x000000ff1b1b7812 */ /* 0x000fe400078ec0ff */
[----:B------:R-:W-:Y:S02]  /*11a0*/  IADD3 R23, PT, PT, R20, -0x1, RZ ;  /* 0xffffffff14177810 */ /* 0x000fe40007ffe0ff */
[----:B------:R-:W-:-:S02]  /*11b0*/  IADD3 R24, PT, PT, R27, -0x1, RZ ;  /* 0xffffffff1b187810 */ /* 0x000fc40007ffe0ff */
[----:B------:R-:W-:-:S04]  /*11c0*/  ISETP.GT.U32.AND P0, PT, R23, 0xfd, PT ;  /* 0x000000fd1700780c */ /* 0x000fc80003f04070 */
[----:B------:R-:W-:-:S13]  /*11d0*/  ISETP.GT.U32.OR P0, PT, R24, 0xfd, P0 ;  /* 0x000000fd1800780c */ /* 0x000fda0000704470 */
[----:B------:R-:W-:Y:S01]  /*11e0*/  @!P0 IMAD.MOV.U32 R21, RZ, RZ, RZ ;  /* 0x000000ffff158224 */ /* 0x000fe200078e00ff */
[----:B------:R-:W-:Y:S06]  /*11f0*/  @!P0 BRA `(.L_x_28) ;  /* 0x00000000005c8947 */ /* 0x000fec0003800000 */
[----:B------:R-:W-:Y:S02]  /*1200*/  FSETP.GTU.FTZ.AND P0, PT, |R22|, +INF , PT ;  /* 0x7f8000001600780b */ /* 0x000fe40003f1c200 */
[----:B------:R-:W-:-:S04]  /*1210*/  FSETP.GTU.FTZ.AND P2, PT, |R2|, +INF , PT ;  /* 0x7f8000000200780b */ /* 0x000fc80003f5c200 */
[----:B------:R-:W-:-:S13]  /*1220*/  PLOP3.LUT P0, PT, P0, P2, PT, 0xf8, 0x8f ;  /* 0x00000000008f781c */ /* 0x000fda0000705f70 */
[----:B------:R-:W-:Y:S05]  /*1230*/  @P0 BRA `(.L_x_29) ;  /* 0x00000004004c0947 */ /* 0x000fea0003800000 */
[----:B------:R-:W-:-:S13]  /*1240*/  LOP3.LUT P0, RZ, R2, 0x7fffffff, R22, 0xc8, !PT ;  /* 0x7fffffff02ff7812 */ /* 0x000fda000780c816 */
[----:B------:R-:W-:Y:S05]  /*1250*/  @!P0 BRA `(.L_x_30) ;  /* 0x00000004003c8947 */ /* 0x000fea0003800000 */
[----:B------:R-:W-:Y:S02]  /*1260*/  FSETP.NEU.FTZ.AND P3, PT, |R22|, +INF , PT ;  /* 0x7f8000001600780b */ /* 0x000fe40003f7d200 */
[----:B------:R-:W-:Y:S02]  /*1270*/  FSETP.NEU.FTZ.AND P2, PT, |R2|, +INF , PT ;  /* 0x7f8000000200780b */ /* 0x000fe40003f5d200 */
[----:B------:R-:W-:-:S11]  /*1280*/  FSETP.NEU.FTZ.AND P0, PT, |R22|, +INF , PT ;  /* 0x7f8000001600780b */ /* 0x000fd60003f1d200 */
[----:B------:R-:W-:Y:S05]  /*1290*/  @!P2 BRA !P3, `(.L_x_30) ;  /* 0x00000004002ca947 */ /* 0x000fea0005800000 */
[----:B------:R-:W-:-:S04]  /*12a0*/  LOP3.LUT P3, RZ, R22, 0x7fffffff, RZ, 0xc0, !PT ;  /* 0x7fffffff16ff7812 */ /* 0x000fc8000786c0ff */
[----:B------:R-:W-:-:S13]  /*12b0*/  PLOP3.LUT P2, PT, P2, P3, PT, 0x2f, 0xf2 ;  /* 0x0000000000f2781c */ /* 0x000fda0001746577 */
[----:B------:R-:W-:Y:S05]  /*12c0*/  @P2 BRA `(.L_x_31) ;  /* 0x0000000400182947 */ /* 0x000fea0003800000 */
[----:B------:R-:W-:-:S04]  /*12d0*/  LOP3.LUT P2, RZ, R2, 0x7fffffff, RZ, 0xc0, !PT ;  /* 0x7fffffff02ff7812 */ /* 0x000fc8000784c0ff */
[----:B------:R-:W-:-:S13]  /*12e0*/  PLOP3.LUT P0, PT, P0, P2, PT, 0x2f, 0xf2 ;  /* 0x0000000000f2781c */ /* 0x000fda0000704577 */
[----:B------:R-:W-:Y:S05]  /*12f0*/  @P0 BRA `(.L_x_32) ;  /* 0x0000000400000947 */ /* 0x000fea0003800000 */
[----:B------:R-:W-:Y:S02]  /*1300*/  ISETP.GE.AND P0, PT, R24, RZ, PT ;  /* 0x000000ff1800720c */ /* 0x000fe40003f06270 */
[----:B------:R-:W-:-:S11]  /*1310*/  ISETP.GE.AND P2, PT, R23, RZ, PT ;  /* 0x000000ff1700720c */ /* 0x000fd60003f46270 */
[----:B------:R-:W-:Y:S01]  /*1320*/  @P0 MOV R21, RZ ;  /* 0x000000ff00150202 */ /* 0x000fe20000000f00 */
[----:B------:R-:W-:Y:S01]  /*1330*/  @!P0 FFMA R22, R22, 1.84467440737095516160e+19, RZ ;  /* 0x5f80000016168823 */ /* 0x000fe200000000ff */
[----:B------:R-:W-:Y:S01]  /*1340*/  @!P0 MOV R21, 0xffffffc0 ;  /* 0xffffffc000158802 */ /* 0x000fe20000000f00 */
[----:B------:R-:W-:-:S03]  /*1350*/  @!P2 FFMA R2, R2, 1.84467440737095516160e+19, RZ ;  /* 0x5f8000000202a823 */ /* 0x000fc600000000ff */
[----:B------:R-:W-:-:S07]  /*1360*/  @!P2 IADD3 R21, PT, PT, R21, 0x40, RZ ;  /* 0x000000401515a810 */ /* 0x000fce0007ffe0ff */
.L_x_28:
[----:B------:R-:W-:Y:S01]  /*1370*/  LEA R23, R20, 0xc0800000, 0x17 ;  /* 0xc080000014177811 */ /* 0x000fe200078eb8ff */
[----:B------:R-:W-:Y:S01]  /*1380*/  VIADD R27, R27, 0xffffff81 ;  /* 0xffffff811b1b7836 */ /* 0x000fe20000000000 */
[----:B------:R-:W-:Y:S02]  /*1390*/  BSSY.RECONVERGENT B1, `(.L_x_33) ;  /* 0x0000035000017945 */ /* 0x000fe40003800200 */
[----:B------:R-:W-:-:S04]  /*13a0*/  IADD3 R28, PT, PT, -R23, R2, RZ ;  /* 0x00000002171c7210 */ /* 0x000fc80007ffe1ff */
[----:B------:R-:W0:Y:S01]  /*13b0*/  MUFU.RCP R2, R28 ;  /* 0x0000001c00027308 */ /* 0x000e220000001000 */
[----:B------:R-:W-:-:S04]  /*13c0*/  FADD.FTZ R25, -R28, -RZ ;  /* 0x800000ff1c197221 */ /* 0x000fc80000010100 */
[----:B0-----:R-:W-:-:S04]  /*13d0*/  FFMA R23, R2, R25, 1 ;  /* 0x3f80000002177423 */ /* 0x001fc80000000019 */
[----:B------:R-:W-:Y:S01]  /*13e0*/  FFMA R23, R2, R23, R2 ;  /* 0x0000001702177223 */ /* 0x000fe20000000002 */
[----:B------:R-:W-:-:S04]  /*13f0*/  IMAD R2, R27, -0x800000, R22 ;  /* 0xff8000001b027824 */ /* 0x000fc800078e0216 */
[----:B------:R-:W-:-:S04]  /*1400*/  FFMA R22, R2, R23, RZ ;  /* 0x0000001702167223 */ /* 0x000fc800000000ff */
[----:B------:R-:W-:-:S04]  /*1410*/  FFMA R24, R25, R22, R2 ;  /* 0x0000001619187223 */ /* 0x000fc80000000002 */
[----:B------:R-:W-:Y:S01]  /*1420*/  FFMA R24, R23, R24, R22 ;  /* 0x0000001817187223 */ /* 0x000fe20000000016 */
[----:B------:R-:W-:-:S03]  /*1430*/  IADD3 R22, PT, PT, R27, 0x7f, -R20 ;  /* 0x0000007f1b167810 */ /* 0x000fc60007ffe814 */
[----:B------:R-:W-:Y:S01]  /*1440*/  FFMA R25, R25, R24, R2 ;  /* 0x0000001819197223 */ /* 0x000fe20000000002 */
[----:B------:R-:W-:-:S03]  /*1450*/  IADD3 R21, PT, PT, R22, R21, RZ ;  /* 0x0000001516157210 */ /* 0x000fc60007ffe0ff */
[----:B------:R-:W-:-:S05]  /*1460*/  FFMA R2, R23, R25, R24 ;  /* 0x0000001917027223 */ /* 0x000fca0000000018 */
[----:B------:R-:W-:-:S04]  /*1470*/  SHF.R.U32.HI R20, RZ, 0x17, R2 ;  /* 0x00000017ff147819 */ /* 0x000fc80000011602 */
[----:B------:R-:W-:-:S04]  /*1480*/  LOP3.LUT R20, R20, 0xff, RZ, 0xc0, !PT ;  /* 0x000000ff14147812 */ /* 0x000fc800078ec0ff */
[----:B------:R-:W-:-:S04]  /*1490*/  IADD3 R20, PT, PT, R20, R21, RZ ;  /* 0x0000001514147210 */ /* 0x000fc80007ffe0ff */
[----:B------:R-:W-:-:S04]  /*14a0*/  IADD3 R22, PT, PT, R20, -0x1, RZ ;  /* 0xffffffff14167810 */ /* 0x000fc80007ffe0ff */
[----:B------:R-:W-:-:S13]  /*14b0*/  ISETP.GE.U32.AND P0, PT, R22, 0xfe, PT ;  /* 0x000000fe1600780c */ /* 0x000fda0003f06070 */
[----:B------:R-:W-:Y:S05]  /*14c0*/  @!P0 BRA `(.L_x_34) ;  /* 0x0000000000808947 */ /* 0x000fea0003800000 */
[----:B------:R-:W-:-:S13]  /*14d0*/  ISETP.GT.AND P0, PT, R20, 0xfe, PT ;  /* 0x000000fe1400780c */ /* 0x000fda0003f04270 */
[----:B------:R-:W-:Y:S05]  /*14e0*/  @P0 BRA `(.L_x_35) ;  /* 0x00000000006c0947 */ /* 0x000fea0003800000 */
[----:B------:R-:W-:-:S13]  /*14f0*/  ISETP.GE.AND P0, PT, R20, 0x1, PT ;  /* 0x000000011400780c */ /* 0x000fda0003f06270 */
[----:B------:R-:W-:Y:S05]  /*1500*/  @P0 BRA `(.L_x_36) ;  /* 0x0000000000740947 */ /* 0x000fea0003800000 */
[----:B------:R-:W-:Y:S02]  /*1510*/  ISETP.GE.AND P0, PT, R20, -0x18, PT ;  /* 0xffffffe81400780c */ /* 0x000fe40003f06270 */
[----:B------:R-:W-:-:S11]  /*1520*/  LOP3.LUT R2, R2, 0x80000000, RZ, 0xc0, !PT ;  /* 0x8000000002027812 */ /* 0x000fd600078ec0ff */
[----:B------:R-:W-:Y:S05]  /*1530*/  @!P0 BRA `(.L_x_36) ;  /* 0x0000000000688947 */ /* 0x000fea0003800000 */
[CCC-:B------:R-:W-:Y:S01]  /*1540*/  FFMA.RZ R21, R23.reuse, R25.reuse, R24.reuse ;  /* 0x0000001917157223 */ /* 0x1c0fe2000000c018 */
[CCC-:B------:R-:W-:Y:S01]  /*1550*/  FFMA.RP R22, R23.reuse, R25.reuse, R24.reuse ;  /* 0x0000001917167223 */ /* 0x1c0fe20000008018 */
[----:B------:R-:W-:Y:S01]  /*1560*/  FFMA.RM R23, R23, R25, R24 ;  /* 0x0000001917177223 */ /* 0x000fe20000004018 */
[C---:B------:R-:W-:Y:S02]  /*1570*/  IADD3 R24, PT, PT, R20.reuse, 0x20, RZ ;  /* 0x0000002014187810 */ /* 0x040fe40007ffe0ff */
[----:B------:R-:W-:Y:S02]  /*1580*/  LOP3.LUT R21, R21, 0x7fffff, RZ, 0xc0, !PT ;  /* 0x007fffff15157812 */ /* 0x000fe400078ec0ff */
[C---:B------:R-:W-:Y:S02]  /*1590*/  ISETP.NE.AND P3, PT, R20.reuse, RZ, PT ;  /* 0x000000ff1400720c */ /* 0x040fe40003f65270 */
[----:B------:R-:W-:Y:S02]  /*15a0*/  LOP3.LUT R21, R21, 0x800000, RZ, 0xfc, !PT ;  /* 0x0080000015157812 */ /* 0x000fe400078efcff */
[----:B------:R-:W-:Y:S01]  /*15b0*/  ISETP.NE.AND P2, PT, R20, RZ, PT ;  /* 0x000000ff1400720c */ /* 0x000fe20003f45270 */
[----:B------:R-:W-:Y:S01]  /*15c0*/  IMAD.MOV R20, RZ, RZ, -R20 ;  /* 0x000000ffff147224 */ /* 0x000fe200078e0a14 */
[----:B------:R-:W-:-:S02]  /*15d0*/  SHF.L.U32 R24, R21, R24, RZ ;  /* 0x0000001815187219 */ /* 0x000fc400000006ff */
[----:B------:R-:W-:Y:S02]  /*15e0*/  FSETP.NEU.FTZ.AND P0, PT, R22, R23, PT ;  /* 0x000000171600720b */ /* 0x000fe40003f1d000 */
[----:B------:R-:W-:Y:S02]  /*15f0*/  SEL R20, R20, RZ, P3 ;  /* 0x000000ff14147207 */ /* 0x000fe40001800000 */
[----:B------:R-:W-:Y:S02]  /*1600*/  ISETP.NE.AND P2, PT, R24, RZ, P2 ;  /* 0x000000ff1800720c */ /* 0x000fe40001745270 */
[----:B------:R-:W-:Y:S02]  /*1610*/  SHF.R.U32.HI R20, RZ, R20, R21 ;  /* 0x00000014ff147219 */ /* 0x000fe40000011615 */
[----:B------:R-:W-:Y:S02]  /*1620*/  PLOP3.LUT P0, PT, P0, P2, PT, 0xf8, 0x8f ;  /* 0x00000000008f781c */ /* 0x000fe40000705f70 */
[----:B------:R-:W-:-:S02]  /*1630*/  SHF.R.U32.HI R22, RZ, 0x1, R20 ;  /* 0x00000001ff167819 */ /* 0x000fc40000011614 */
[----:B------:R-:W-:-:S04]  /*1640*/  SEL R21, RZ, 0x1, !P0 ;  /* 0x00000001ff157807 */ /* 0x000fc80004000000 */
[----:B------:R-:W-:-:S04]  /*1650*/  LOP3.LUT R21, R21, 0x1, R22, 0xf8, !PT ;  /* 0x0000000115157812 */ /* 0x000fc800078ef816 */
[----:B------:R-:W-:-:S04]  /*1660*/  LOP3.LUT R21, R21, R20, RZ, 0xc0, !PT ;  /* 0x0000001415157212 */ /* 0x000fc800078ec0ff */
[----:B------:R-:W-:-:S04]  /*1670*/  IADD3 R21, PT, PT, R22, R21, RZ ;  /* 0x0000001516157210 */ /* 0x000fc80007ffe0ff */
[----:B------:R-:W-:Y:S01]  /*1680*/  LOP3.LUT R2, R21, R2, RZ, 0xfc, !PT ;  /* 0x0000000215027212 */ /* 0x000fe200078efcff */
[----:B------:R-:W-:Y:S06]  /*1690*/  BRA `(.L_x_36) ;  /* 0x0000000000107947 */ /* 0x000fec0003800000 */
.L_x_35:
[----:B------:R-:W-:-:S04]  /*16a0*/  LOP3.LUT R2, R2, 0x80000000, RZ, 0xc0, !PT ;  /* 0x8000000002027812 */ /* 0x000fc800078ec0ff */
[----:B------:R-:W-:Y:S01]  /*16b0*/  LOP3.LUT R2, R2, 0x7f800000, RZ, 0xfc, !PT ;  /* 0x7f80000002027812 */ /* 0x000fe200078efcff */
[----:B------:R-:W-:Y:S06]  /*16c0*/  BRA `(.L_x_36) ;  /* 0x0000000000047947 */ /* 0x000fec0003800000 */
.L_x_34:
[----:B------:R-:W-:-:S07]  /*16d0*/  LEA R2, R21, R2, 0x17 ;  /* 0x0000000215027211 */ /* 0x000fce00078eb8ff */
.L_x_36:
[----:B------:R-:W-:Y:S05]  /*16e0*/  BSYNC.RECONVERGENT B1 ;  /* 0x0000000000017941 */ /* 0x000fea0003800200 */
.L_x_33:
[----:B------:R-:W-:Y:S05]  /*16f0*/  BRA `(.L_x_37) ;  /* 0x0000000000207947 */ /* 0x000fea0003800000 */
.L_x_32:
[----:B------:R-:W-:-:S04]  /*1700*/  LOP3.LUT R2, R2, 0x80000000, R22, 0x48, !PT ;  /* 0x8000000002027812 */ /* 0x000fc800078e4816 */
[----:B------:R-:W-:Y:S01]  /*1710*/  LOP3.LUT R2, R2, 0x7f800000, RZ, 0xfc, !PT ;  /* 0x7f80000002027812 */ /* 0x000fe200078efcff */
[----:B------:R-:W-:Y:S06]  /*1720*/  BRA `(.L_x_37) ;  /* 0x0000000000147947 */ /* 0x000fec0003800000 */
.L_x_31:
[----:B------:R-:W-:Y:S01]  /*1730*/  LOP3.LUT R2, R2, 0x80000000, R22, 0x48, !PT ;  /* 0x8000000002027812 */ /* 0x000fe200078e4816 */
[----:B------:R-:W-:Y:S06]  /*1740*/  BRA `(.L_x_37) ;  /* 0x00000000000c7947 */ /* 0x000fec0003800000 */
.L_x_30:
[----:B------:R-:W0:Y:S01]  /*1750*/  MUFU.RSQ R2, -QNAN ;  /* 0xffc0000000027908 */ /* 0x000e220000001400 */
[----:B------:R-:W-:Y:S05]  /*1760*/  BRA `(.L_x_37) ;  /* 0x0000000000047947 */ /* 0x000fea0003800000 */
.L_x_29:
[----:B------:R-:W-:-:S07]  /*1770*/  FADD.FTZ R2, R22, R2 ;  /* 0x0000000216027221 */ /* 0x000fce0000010000 */
.L_x_37:
[----:B------:R-:W-:Y:S05]  /*1780*/  BSYNC.RECONVERGENT B0 ;  /* 0x0000000000007941 */ /* 0x000fea0003800200 */
.L_x_27:
[----:B------:R-:W-:Y:S01]  /*1790*/  HFMA2 R21, -RZ, RZ, 0, 0 ;  /* 0x00000000ff157431 */ /* 0x000fe200000001ff */
[----:B------:R-:W-:-:S04]  /*17a0*/  MOV R20, R18 ;  /* 0x0000001200147202 */ /* 0x000fc80000000f00 */
[----:B0-----:R-:W-:Y:S05]  /*17b0*/  RET.REL.NODEC R20 `(_Z28kernel_integrate_closed_formiiPKfS0_ffiPf) ;  /* 0xffffffe814107950 */ /* 0x001fea0003c3ffff */
.L_x_38:
[----:B------:R-:W-:-:S00]  /*17c0*/  BRA `(.L_x_38) ;  /* 0xfffffffc00fc7947 */ /* 0x000fc0000383ffff */
[----:B------:R-:W-:-:S00]  /*17d0*/  NOP ;  /* 0x0000000000007918 */ /* 0x000fc00000000000 */
        /* <DEDUP_REMOVED lines=10> */
.L_x_146:


//--------------------- .text._Z24kernel_integrate_numericiiPKfS0_ffiiiPf --------------------------
	.section	.text._Z24kernel_integrate_numericiiPKfS0_ffiiiPf,"ax",@progbits
	.align	128
        .global         _Z24kernel_integrate_numericiiPKfS0_ffiiiPf
        .type           _Z24kernel_integrate_numericiiPKfS0_ffiiiPf,@function
        .size           _Z24kernel_integrate_numericiiPKfS0_ffiiiPf,(.L_x_148 - _Z24kernel_integrate_numericiiPKfS0_ffiiiPf)
        .other          _Z24kernel_integrate_numericiiPKfS0_ffiiiPf,@"STO_CUDA_ENTRY STV_DEFAULT"
_Z24kernel_integrate_numericiiPKfS0_ffiiiPf:
.text._Z24kernel_integrate_numericiiPKfS0_ffiiiPf:
        /* <DEDUP_REMOVED lines=14> */
[----:B------:R-:W1:Y:S01]  /*00e0*/  LDCU.64 UR8, c[0x0][0x358] ;  /* 0x00006b00ff0877ac */ /* 0x000e620008000a00 */
[----:B------:R-:W2:Y:S01]  /*00f0*/  LDCU UR4, c[0x0][0x3a4] ;  /* 0x00007480ff0477ac */ /* 0x000ea20008000800 */
[----:B0-----:R-:W-:-:S05]  /*0100*/  IMAD.WIDE R2, R5, 0x4, R2 ;  /* 0x0000000405027825 */ /* 0x001fca00078e0202 */
[----:B-1----:R0:W5:Y:S01]  /*0110*/  LDG.E R19, desc[UR8][R2.64] ;  /* 0x0000000802137981 */ /* 0x002162000c1e1900 */
[----:B--2---:R-:W-:-:S04]  /*0120*/  I2FP.F32.S32 R0, UR4 ;  /* 0x0000000400007c45 */ /* 0x004fc80008201400 */
[----:B------:R-:W-:-:S04]  /*0130*/  IADD3 R6, PT, PT, R0, 0x1800000, RZ ;  /* 0x0180000000067810 */ /* 0x000fc80007ffe0ff */
[----:B------:R-:W-:-:S04]  /*0140*/  LOP3.LUT R6, R6, 0x7f800000, RZ, 0xc0, !PT ;  /* 0x7f80000006067812 */ /* 0x000fc800078ec0ff */
[----:B------:R-:W-:-:S13]  /*0150*/  ISETP.GT.U32.AND P0, PT, R6, 0x1ffffff, PT ;  /* 0x01ffffff0600780c */ /* 0x000fda0003f04070 */
[----:B0-----:R-:W-:Y:S05]  /*0160*/  @P0 BRA `(.L_x_39) ;  /* 0x00000000000c0947 */ /* 0x001fea0003800000 */
[----:B------:R-:W-:-:S07]  /*0170*/  MOV R2, 0x190 ;  /* 0x0000019000027802 */ /* 0x000fce0000000f00 */
[----:B-----5:R-:W-:Y:S05]  /*0180*/  CALL.REL.NOINC `($__internal_1_$__cuda_sm20_rcp_rn_f32_slowpath) ;  /* 0x0000002800347944 */ /* 0x020fea0003c00000 */
[----:B------:R-:W-:Y:S05]  /*0190*/  BRA `(.L_x_40) ;  /* 0x0000000000107947 */ /* 0x000fea0003800000 */
.L_x_39:
[----:B------:R-:W0:Y:S02]  /*01a0*/  MUFU.RCP R3, R0 ;  /* 0x0000000000037308 */ /* 0x000e240000001000 */
[----:B0-----:R-:W-:-:S04]  /*01b0*/  FFMA R2, R0, R3, -1 ;  /* 0xbf80000000027423 */ /* 0x001fc80000000003 */
[----:B------:R-:W-:-:S04]  /*01c0*/  FADD.FTZ R2, -R2, -RZ ;  /* 0x800000ff02027221 */ /* 0x000fc80000010100 */
[----:B------:R-:W-:-:S07]  /*01d0*/  FFMA R6, R3, R2, R3 ;  /* 0x0000000203067223 */ /* 0x000fce0000000003 */
.L_x_40:
[----:B------:R-:W0:Y:S02]  /*01e0*/  LDCU UR4, c[0x0][0x3a4] ;  /* 0x00007480ff0477ac */ /* 0x000e240008000800 */
[----:B0-----:R-:W-:-:S09]  /*01f0*/  UISETP.GE.AND UP0, UPT, UR4, 0x1, UPT ;  /* 0x000000010400788c */ /* 0x001fd2000bf06270 */
[----:B------:R-:W-:Y:S05]  /*0200*/  BRA.U !UP0, `(.L_x_41) ;  /* 0x0000002508fc7547 */ /* 0x000fea000b800000 */
[----:B------:R-:W0:Y:S01]  /*0210*/  LDC.64 R2, c[0x0][0x398] ;  /* 0x0000e600ff027b82 */ /* 0x000e220000000a00 */
[----:B------:R-:W1:Y:S01]  /*0220*/  LDCU UR4, c[0x0][0x3a0] ;  /* 0x00007400ff0477ac */ /* 0x000e620008000800 */
[----:B------:R-:W-:Y:S01]  /*0230*/  BSSY.RECONVERGENT B2, `(.L_x_42) ;  /* 0x0000010000027945 */ /* 0x000fe20003800200 */
[----:B-1----:R-:W-:Y:S02]  /*0240*/  UIADD3 UR10, UPT, UPT, UR4, -0x1, URZ ;  /* 0xffffffff040a7890 */ /* 0x002fe4000fffe0ff */
[----:B------:R-:W-:Y:S01]  /*0250*/  I2FP.F32.S32 R8, UR4 ;  /* 0x0000000400087c45 */ /* 0x000fe20008201400 */
[--C-:B0-----:R-:W-:Y:S01]  /*0260*/  FADD R7, R3, -R2.reuse ;  /* 0x8000000203077221 */ /* 0x101fe20000000000 */
[----:B-----5:R-:W-:-:S03]  /*0270*/  FADD R3, R19, -R2 ;  /* 0x8000000213037221 */ /* 0x020fc60000000000 */
        /* <DEDUP_REMOVED lines=10> */
[----:B------:R-:W-:Y:S05]  /*0320*/  CALL.REL.NOINC `($__internal_2_$__cuda_sm3x_div_rn_noftz_f32_slowpath) ;  /* 0x00000028009c7944 */ /* 0x000fea0003c00000 */
.L_x_43:
[----:B------:R-:W-:Y:S05]  /*0330*/  BSYNC.RECONVERGENT B2 ;  /* 0x0000000000027941 */ /* 0x000fea0003800200 */
.L_x_42:
[----:B------:R-:W0:Y:S01]  /*0340*/  LDCU UR4, c[0x0][0x3a8] ;  /* 0x00007500ff0477ac */ /* 0x000e220008000800 */
[----:B------:R-:W-:-:S06]  /*0350*/  FMUL R0, R0, R8 ;  /* 0x0000000800007220 */ /* 0x000fcc0000400000 */
[----:B------:R-:W1:Y:S01]  /*0360*/  F2I.FLOOR.NTZ R0, R0 ;  /* 0x0000000000007305 */ /* 0x000e620000207100 */
[----:B0-----:R-:W-:-:S07]  /*0370*/  I2FP.F32.S32 R11, UR4 ;  /* 0x00000004000b7c45 */ /* 0x001fce0008201400 */
[----:B------:R-:W0:Y:S01]  /*0380*/  MUFU.RCP R2, R11 ;  /* 0x0000000b00027308 */ /* 0x000e220000001000 */
[----:B-1----:R-:W-:-:S07]  /*0390*/  VIMNMX.RELU R9, PT, PT, R0, UR10, PT ;  /* 0x0000000a00097c48 */ /* 0x002fce000bfe1100 */
        /* <DEDUP_REMOVED lines=8> */
[----:B------:R-:W-:Y:S02]  /*0420*/  MOV R3, R6 ;  /* 0x0000000600037202 */ /* 0x000fe40000000f00 */
[----:B------:R-:W-:-:S07]  /*0430*/  MOV R2, 0x450 ;  /* 0x0000045000027802 */ /* 0x000fce0000000f00 */
[----:B------:R-:W-:Y:S05]  /*0440*/  CALL.REL.NOINC `($__internal_2_$__cuda_sm3x_div_rn_noftz_f32_slowpath) ;  /* 0x0000002800547944 */ /* 0x000fea0003c00000 */
[----:B------:R-:W-:-:S07]  /*0450*/  MOV R10, R0 ;  /* 0x00000000000a7202 */ /* 0x000fce0000000f00 */
.L_x_44:
[----:B------:R-:W0:Y:S02]  /*0460*/  LDCU UR5, c[0x0][0x3a8] ;  /* 0x00007500ff0577ac */ /* 0x000e240008000800 */
[----:B0-----:R-:W-:-:S09]  /*0470*/  UISETP.GE.AND UP0, UPT, UR5, 0x1, UPT ;  /* 0x000000010500788c */ /* 0x001fd2000bf06270 */
[----:B------:R-:W-:Y:S05]  /*0480*/  BRA.U !UP0, `(.L_x_45) ;  /* 0x0000001508387547 */ /* 0x000fea000b800000 */
[----:B------:R-:W-:Y:S01]  /*0490*/  ULOP3.LUT UR4, UR5, 0x7ffffffc, URZ, 0xc0, !UPT ;  /* 0x7ffffffc05047892 */ /* 0x000fe2000f8ec0ff */
[----:B------:R-:W-:Y:S01]  /*04a0*/  FMUL R11, R10, 0.5 ;  /* 0x3f0000000a0b7820 */ /* 0x000fe20000400000 */
[----:B------:R-:W-:Y:S02]  /*04b0*/  ULOP3.LUT UR5, UR5, 0x3, URZ, 0xc0, !UPT ;  /* 0x0000000305057892 */ /* 0x000fe4000f8ec0ff */
[----:B------:R-:W-:-:S03]  /*04c0*/  UIADD3 UR7, UPT, UPT, -UR4, URZ, URZ ;  /* 0x000000ff04077290 */ /* 0x000fc6000fffe1ff */
[----:B------:R-:W-:-:S09]  /*04d0*/  UMOV UR4, URZ ;  /* 0x000000ff00047c82 */ /* 0x000fd20008000000 */
.L_x_74:
[----:B------:R-:W0:Y:S01]  /*04e0*/  LDCU UR6, c[0x0][0x398] ;  /* 0x00007300ff0677ac */ /* 0x000e220008000800 */
[----:B------:R-:W1:Y:S01]  /*04f0*/  MUFU.RCP R0, R7 ;  /* 0x0000000700007308 */ /* 0x000e620000001000 */
[----:B------:R-:W-:Y:S01]  /*0500*/  BSSY.RECONVERGENT B2, `(.L_x_46) ;  /* 0x000000d000027945 */ /* 0x000fe20003800200 */
[----:B0-----:R-:W-:Y:S01]  /*0510*/  FADD R12, R19, -UR6 ;  /* 0x80000006130c7e21 */ /* 0x001fe20008000000 */
[----:B-1----:R-:W-:-:S05]  /*0520*/  FFMA R3, -R7, R0, 1 ;  /* 0x3f80000007037423 */ /* 0x002fca0000000100 */
[----:B------:R-:W0:Y:S01]  /*0530*/  FCHK P0, R12, R7 ;  /* 0x000000070c007302 */ /* 0x000e220000000000 */
[----:B------:R-:W-:-:S04]  /*0540*/  FFMA R0, R0, R3, R0 ;  /* 0x0000000300007223 */ /* 0x000fc80000000000 */
[----:B------:R-:W-:-:S04]  /*0550*/  FFMA R2, R0, R12, RZ ;  /* 0x0000000c00027223 */ /* 0x000fc800000000ff */
[----:B------:R-:W-:-:S04]  /*0560*/  FFMA R3, -R7, R2, R12 ;  /* 0x0000000207037223 */ /* 0x000fc8000000010c */
[----:B------:R-:W-:Y:S01]  /*0570*/  FFMA R0, R0, R3, R2 ;  /* 0x0000000300007223 */ /* 0x000fe20000000002 */
[----:B0-----:R-:W-:Y:S06]  /*0580*/  @!P0 BRA `(.L_x_47) ;  /* 0x0000000000108947 */ /* 0x001fec0003800000 */
[----:B------:R-:W-:Y:S02]  /*0590*/  MOV R3, R12 ;  /* 0x0000000c00037202 */ /* 0x000fe40000000f00 */
[----:B------:R-:W-:Y:S02]  /*05a0*/  MOV R0, R7 ;  /* 0x0000000700007202 */ /* 0x000fe40000000f00 */
[----:B------:R-:W-:-:S07]  /*05b0*/  MOV R2, 0x5d0 ;  /* 0x000005d000027802 */ /* 0x000fce0000000f00 */
[----:B------:R-:W-:Y:S05]  /*05c0*/  CALL.REL.NOINC `($__internal_2_$__cuda_sm3x_div_rn_noftz_f32_slowpath) ;  /* 0x0000002400f47944 */ /* 0x000fea0003c00000 */
.L_x_47:
[----:B------:R-:W-:Y:S05]  /*05d0*/  BSYNC.RECONVERGENT B2 ;  /* 0x0000000000027941 */ /* 0x000fea0003800200 */
.L_x_46:
[----:B------:R-:W-:Y:S01]  /*05e0*/  FMUL R0, R0, R8 ;  /* 0x0000000800007220 */ /* 0x000fe20000400000 */
[----:B------:R-:W0:Y:S01]  /*05f0*/  LDCU UR6, c[0x0][0x384] ;  /* 0x00007080ff0677ac */ /* 0x000e220008000800 */
[----:B------:R-:W1:Y:S04]  /*0600*/  LDC.64 R2, c[0x0][0x390] ;  /* 0x0000e400ff027b82 */ /* 0x000e680000000a00 */
[----:B------:R-:W2:Y:S02]  /*0610*/  F2I.FLOOR.NTZ R0, R0 ;  /* 0x0000000000007305 */ /* 0x000ea40000207100 */
[----:B--2---:R-:W-:-:S05]  /*0620*/  VIMNMX.RELU R12, PT, PT, R0, UR10, PT ;  /* 0x0000000a000c7c48 */ /* 0x004fca000bfe1100 */
[----:B0-----:R-:W-:-:S05]  /*0630*/  IMAD R13, R12, UR6, RZ ;  /* 0x000000060c0d7c24 */ /* 0x001fca000f8e02ff */
[----:B------:R-:W-:-:S05]  /*0640*/  LEA R15, R13, R4, 0x1 ;  /* 0x000000040d0f7211 */ /* 0x000fca00078e08ff */
[C---:B-1----:R-:W-:Y:S01]  /*0650*/  IMAD.WIDE.U32 R16, R15.reuse, 0x4, R2 ;  /* 0x000000040f107825 */ /* 0x042fe200078e0002 */
[----:B------:R-:W-:-:S04]  /*0660*/  IADD3 R15, PT, PT, R15, UR6, RZ ;  /* 0x000000060f0f7c10 */ /* 0x000fc8000fffe0ff */
[----:B------:R-:W2:Y:S01]  /*0670*/  LDG.E R13, desc[UR8][R16.64] ;  /* 0x00000008100d7981 */ /* 0x000ea2000c1e1900 */
[----:B------:R-:W-:-:S06]  /*0680*/  IMAD.WIDE.U32 R14, R15, 0x4, R2 ;  /* 0x000000040f0e7825 */ /* 0x000fcc00078e0002 */
[----:B------:R-:W3:Y:S01]  /*0690*/  LDG.E R14, desc[UR8][R14.64] ;  /* 0x000000080e0e7981 */ /* 0x000ee2000c1e1900 */
[----:B------:R-:W-:Y:S01]  /*06a0*/  BSSY.RECONVERGENT B2, `(.L_x_48) ;  /* 0x000001f000027945 */ /* 0x000fe20003800200 */
[----:B--2---:R-:W-:-:S13]  /*06b0*/  FSETP.GEU.AND P0, PT, |R13|, 9.9999999747524270788e-07, PT ;  /* 0x358637bd0d00780b */ /* 0x004fda0003f0e200 */
[----:B---3--:R-:W-:Y:S01]  /*06c0*/  @!P0 FFMA R12, R14, R6, R19 ;  /* 0x000000060e0c8223 */ /* 0x008fe20000000013 */
        /* <DEDUP_REMOVED lines=9> */
[----:B------:R-:W-:Y:S01]  /*0760*/  FADD R3, R2, -12583039 ;  /* 0xcb40007f02037421 */ /* 0x000fe20000000000 */
[----:B0-----:R-:W-:-:S03]  /*0770*/  FFMA R15, -R13, R12, 1 ;  /* 0x3f8000000d0f7423 */ /* 0x001fc6000000010c */
[----:B------:R-:W-:Y:S01]  /*0780*/  FFMA R3, R0, 1.4426950216293334961, -R3 ;  /* 0x3fb8aa3b00037823 */ /* 0x000fe20000000803 */
[----:B------:R-:W-:Y:S01]  /*0790*/  FFMA R15, R12, R15, R12 ;  /* 0x0000000f0c0f7223 */ /* 0x000fe2000000000c */
[----:B------:R-:W-:Y:S02]  /*07a0*/  SHF.L.U32 R12, R2, 0x17, RZ ;  /* 0x00000017020c7819 */ /* 0x000fe400000006ff */
[----:B------:R-:W-:Y:S01]  /*07b0*/  FFMA R3, R0, 1.925963033500011079e-08, R3 ;  /* 0x32a5706000037823 */ /* 0x000fe20000000003 */
[----:B------:R-:W-:-:S05]  /*07c0*/  FFMA R0, R14, R15, RZ ;  /* 0x0000000f0e007223 */ /* 0x000fca00000000ff */
[----:B------:R-:W0:Y:S01]  /*07d0*/  MUFU.EX2 R3, R3 ;  /* 0x0000000300037308 */ /* 0x000e220000000800 */
[----:B------:R-:W-:-:S04]  /*07e0*/  FFMA R2, -R13, R0, R14 ;  /* 0x000000000d027223 */ /* 0x000fc8000000010e */
[----:B------:R-:W-:Y:S01]  /*07f0*/  FFMA R0, R15, R2, R0 ;  /* 0x000000020f007223 */ /* 0x000fe20000000000 */
[----:B0-----:R-:W-:Y:S01]  /*0800*/  FMUL R12, R12, R3 ;  /* 0x000000030c0c7220 */ /* 0x001fe20000400000 */
[----:B------:R-:W-:Y:S06]  /*0810*/  @!P0 BRA `(.L_x_51) ;  /* 0x0000000000108947 */ /* 0x000fec0003800000 */
[----:B------:R-:W-:Y:S02]  /*0820*/  MOV R3, R14 ;  /* 0x0000000e00037202 */ /* 0x000fe40000000f00 */
[----:B------:R-:W-:Y:S02]  /*0830*/  MOV R0, R13 ;  /* 0x0000000d00007202 */ /* 0x000fe40000000f00 */
[----:B------:R-:W-:-:S07]  /*0840*/  MOV R2, 0x860 ;  /* 0x0000086000027802 */ /* 0x000fce0000000f00 */
[----:B------:R-:W-:Y:S05]  /*0850*/  CALL.REL.NOINC `($__internal_2_$__cuda_sm3x_div_rn_noftz_f32_slowpath) ;  /* 0x0000002400507944 */ /* 0x000fea0003c00000 */
.L_x_51:
[----:B------:R-:W-:Y:S05]  /*0860*/  BSYNC.RECONVERGENT B3 ;  /* 0x0000000000037941 */ /* 0x000fea0003800200 */
.L_x_50:
[----:B------:R-:W-:-:S04]  /*0870*/  FADD R3, R19, R0 ;  /* 0x0000000013037221 */ /* 0x000fc80000000000 */
[----:B------:R-:W-:-:S07]  /*0880*/  FFMA R12, R12, R3, -R0 ;  /* 0x000000030c0c7223 */ /* 0x000fce0000000800 */
.L_x_49:
[----:B------:R-:W-:Y:S05]  /*0890*/  BSYNC.RECONVERGENT B2 ;  /* 0x0000000000027941 */ /* 0x000fea0003800200 */
.L_x_48:
[----:B------:R-:W0:Y:S01]  /*08a0*/  LDCU UR6, c[0x0][0x3a8] ;  /* 0x00007500ff0677ac */ /* 0x000e220008000800 */
[----:B------:R-:W-:-:S04]  /*08b0*/  FFMA R14, R19, R13, R14 ;  /* 0x0000000d130e7223 */ /* 0x000fc8000000000e */
[----:B------:R-:W-:Y:S01]  /*08c0*/  FMUL R13, R11, R14 ;  /* 0x0000000e0b0d7220 */ /* 0x000fe20000400000 */
[----:B0-----:R-:W-:-:S09]  /*08d0*/  UISETP.GE.U32.AND UP0, UPT, UR6, 0x4, UPT ;  /* 0x000000040600788c */ /* 0x001fd2000bf06070 */
[----:B------:R-:W-:Y:S05]  /*08e0*/  BRA.U !UP0, `(.L_x_52) ;  /* 0x0000000508dc7547 */ /* 0x000fea000b800000 */
[----:B------:R-:W0:Y:S01]  /*08f0*/  LDC.64 R14, c[0x0][0x390] ;  /* 0x0000e400ff0e7b82 */ /* 0x000e220000000a00 */
[----:B------:R-:W1:Y:S01]  /*0900*/  LDCU UR11, c[0x0][0x398] ;  /* 0x00007300ff0b77ac */ /* 0x000e620008000800 */
[----:B------:R-:W2:Y:S01]  /*0910*/  LDCU UR12, c[0x0][0x384] ;  /* 0x00007080ff0c77ac */ /* 0x000ea20008000800 */
[----:B------:R-:W-:-:S05]  /*0920*/  UMOV UR6, UR7 ;  /* 0x0000000700067c82 */ /* 0x000fca0008000000 */
.L_x_61:
[----:B------:R-:W3:Y:S01]  /*0930*/  MUFU.RCP R0, R7 ;  /* 0x0000000700007308 */ /* 0x000ee20000001000 */
[----:B------:R-:W-:Y:S01]  /*0940*/  FADD R18, R13, R19 ;  /* 0x000000130d127221 */ /* 0x000fe20000000000 */
[----:B------:R-:W-:Y:S03]  /*0950*/  BSSY.RECONVERGENT B2, `(.L_x_53) ;  /* 0x000000d000027945 */ /* 0x000fe60003800200 */
[----:B-1----:R-:W-:-:S04]  /*0960*/  FADD R16, R18, -UR11 ;  /* 0x8000000b12107e21 */ /* 0x002fc80008000000 */
[----:B------:R-:W1:Y:S01]  /*0970*/  FCHK P0, R16, R7 ;  /* 0x0000000710007302 */ /* 0x000e620000000000 */
[----:B---3--:R-:W-:-:S04]  /*0980*/  FFMA R3, -R7, R0, 1 ;  /* 0x3f80000007037423 */ /* 0x008fc80000000100 */
        /* <DEDUP_REMOVED lines=8> */
[----:B0-2---:R-:W-:Y:S05]  /*0a10*/  CALL.REL.NOINC `($__internal_2_$__cuda_sm3x_div_rn_noftz_f32_slowpath) ;  /* 0x0000002000e07944 */ /* 0x005fea0003c00000 */
.L_x_54:
[----:B--2---:R-:W-:Y:S05]  /*0a20*/  BSYNC.RECONVERGENT B2 ;  /* 0x0000000000027941 */ /* 0x004fea0003800200 */
.L_x_53:
[----:B------:R-:W-:-:S06]  /*0a30*/  FMUL R0, R0, R8 ;  /* 0x0000000800007220 */ /* 0x000fcc0000400000 */
[----:B------:R-:W1:Y:S02]  /*0a40*/  F2I.FLOOR.NTZ R0, R0 ;  /* 0x0000000000007305 */ /* 0x000e640000207100 */
[----:B-1----:R-:W-:-:S05]  /*0a50*/  VIMNMX.RELU R2, PT, PT, R0, UR10, PT ;  /* 0x0000000a00027c48 */ /* 0x002fca000bfe1100 */
[----:B------:R-:W-:-:S05]  /*0a60*/  IMAD R3, R2, UR12, RZ ;  /* 0x0000000c02037c24 */ /* 0x000fca000f8e02ff */
[----:B------:R-:W-:-:S04]  /*0a70*/  LEA R3, R3, R4, 0x1 ;  /* 0x0000000403037211 */ /* 0x000fc800078e08ff */
[C---:B------:R-:W-:Y:S01]  /*0a80*/  IADD3 R21, PT, PT, R3.reuse, UR12, RZ ;  /* 0x0000000c03157c10 */ /* 0x040fe2000fffe0ff */
[----:B0-----:R-:W-:-:S04]  /*0a90*/  IMAD.WIDE.U32 R16, R3, 0x4, R14 ;  /* 0x0000000403107825 */ /* 0x001fc800078e000e */
[----:B------:R-:W-:Y:S02]  /*0aa0*/  IMAD.WIDE.U32 R2, R21, 0x4, R14 ;  /* 0x0000000415027825 */ /* 0x000fe400078e000e */
[----:B------:R-:W2:Y:S04]  /*0ab0*/  LDG.E R17, desc[UR8][R16.64] ;  /* 0x0000000810117981 */ /* 0x000ea8000c1e1900 */
[----:B------:R-:W2:Y:S01]  /*0ac0*/  LDG.E R3, desc[UR8][R2.64] ;  /* 0x0000000802037981 */ /* 0x000ea2000c1e1900 */
[----:B------:R-:W0:Y:S01]  /*0ad0*/  MUFU.RCP R20, R7 ;  /* 0x0000000700147308 */ /* 0x000e220000001000 */
[----:B------:R-:W-:Y:S01]  /*0ae0*/  BSSY.RECONVERGENT B2, `(.L_x_55) ;  /* 0x0000010000027945 */ /* 0x000fe20003800200 */
[----:B0-----:R-:W-:-:S04]  /*0af0*/  FFMA R21, -R7, R20, 1 ;  /* 0x3f80000007157423 */ /* 0x001fc80000000114 */
[----:B------:R-:W-:Y:S01]  /*0b00*/  FFMA R0, R20, R21, R20 ;  /* 0x0000001514007223 */ /* 0x000fe20000000014 */
[----:B--2---:R-:W-:-:S04]  /*0b10*/  FFMA R18, R18, R17, R3 ;  /* 0x0000001112127223 */ /* 0x004fc80000000003 */
[----:B------:R-:W-:-:S04]  /*0b20*/  FFMA R19, R18, R10, R19 ;  /* 0x0000000a12137223 */ /* 0x000fc80000000013 */
[----:B------:R-:W-:-:S04]  /*0b30*/  FADD R18, R13, R19 ;  /* 0x000000130d127221 */ /* 0x000fc80000000000 */
[----:B------:R-:W-:-:S04]  /*0b40*/  FADD R22, R18, -UR11 ;  /* 0x8000000b12167e21 */ /* 0x000fc80008000000 */
[----:B------:R-:W0:Y:S01]  /*0b50*/  FCHK P0, R22, R7 ;  /* 0x0000000716007302 */ /* 0x000e220000000000 */
        /* <DEDUP_REMOVED lines=8> */
.L_x_56:
[----:B------:R-:W-:Y:S05]  /*0be0*/  BSYNC.RECONVERGENT B2 ;  /* 0x0000000000027941 */ /* 0x000fea0003800200 */
.L_x_55:
[----:B------:R-:W-:-:S06]  /*0bf0*/  FMUL R0, R0, R8 ;  /* 0x0000000800007220 */ /* 0x000fcc0000400000 */
[----:B------:R-:W0:Y:S02]  /*0c00*/  F2I.FLOOR.NTZ R0, R0 ;  /* 0x0000000000007305 */ /* 0x000e240000207100 */
[----:B0-----:R-:W-:-:S05]  /*0c10*/  VIMNMX.RELU R2, PT, PT, R0, UR10, PT ;  /* 0x0000000a00027c48 */ /* 0x001fca000bfe1100 */
[----:B------:R-:W-:-:S05]  /*0c20*/  IMAD R3, R2, UR12, RZ ;  /* 0x0000000c02037c24 */ /* 0x000fca000f8e02ff */
[----:B------:R-:W-:-:S04]  /*0c30*/  LEA R3, R3, R4, 0x1 ;  /* 0x0000000403037211 */ /* 0x000fc800078e08ff */
[C---:B------:R-:W-:Y:S01]  /*0c40*/  IADD3 R21, PT, PT, R3.reuse, UR12, RZ ;  /* 0x0000000c03157c10 */ /* 0x040fe2000fffe0ff */
[----:B------:R-:W-:-:S04]  /*0c50*/  IMAD.WIDE.U32 R16, R3, 0x4, R14 ;  /* 0x0000000403107825 */ /* 0x000fc800078e000e */
        /* <DEDUP_REMOVED lines=20> */
.L_x_58:
[----:B------:R-:W-:Y:S05]  /*0da0*/  BSYNC.RECONVERGENT B2 ;  /* 0x0000000000027941 */ /* 0x000fea0003800200 */
.L_x_57:
        /* <DEDUP_REMOVED lines=27> */
.L_x_60:
[----:B------:R-:W-:Y:S05]  /*0f60*/  BSYNC.RECONVERGENT B2 ;  /* 0x0000000000027941 */ /* 0x000fea0003800200 */
.L_x_59:
        /* <DEDUP_REMOVED lines=10> */
[----:B------:R-:W-:-:S04]  /*1010*/  UIADD3 UR6, UPT, UPT, UR6, 0x4, URZ ;  /* 0x0000000406067890 */ /* 0x000fc8000fffe0ff */
[----:B------:R-:W-:Y:S01]  /*1020*/  UISETP.NE.AND UP0, UPT, UR6, URZ, UPT ;  /* 0x000000ff0600728c */ /* 0x000fe2000bf05270 */
[----:B--2---:R-:W-:-:S04]  /*1030*/  FFMA R18, R18, R17, R3 ;  /* 0x0000001112127223 */ /* 0x004fc80000000003 */
[----:B------:R-:W-:-:S04]  /*1040*/  FFMA R19, R18, R10, R19 ;  /* 0x0000000a12137223 */ /* 0x000fc80000000013 */
[----:B------:R-:W-:Y:S05]  /*1050*/  BRA.U UP0, `(.L_x_61) ;  /* 0xfffffff900347547 */ /* 0x000fea000b83ffff */
.L_x_52:
[----:B------:R-:W-:-:S09]  /*1060*/  UISETP.NE.AND UP0, UPT, UR5, URZ, UPT ;  /* 0x000000ff0500728c */ /* 0x000fd2000bf05270 */
[----:B------:R-:W-:Y:S05]  /*1070*/  BRA.U !UP0, `(.L_x_62) ;  /* 0x0000000508887547 */ /* 0x000fea000b800000 */
[----:B------:R-:W-:-:S09]  /*1080*/  UISETP.NE.AND UP0, UPT, UR5, 0x1, UPT ;  /* 0x000000010500788c */ /* 0x000fd2000bf05270 */
[----:B------:R-:W-:Y:S05]  /*1090*/  BRA.U !UP0, `(.L_x_63) ;  /* 0x0000000108f87547 */ /* 0x000fea000b800000 */
[----:B------:R-:W0:Y:S01]  /*10a0*/  LDCU UR6, c[0x0][0x398] ;  /* 0x00007300ff0677ac */ /* 0x000e220008000800 */
[----:B------:R-:W1:Y:S01]  /*10b0*/  MUFU.RCP R0, R7 ;  /* 0x0000000700007308 */ /* 0x000e620000001000 */
[----:B------:R-:W-:Y:S01]  /*10c0*/  FADD R14, R19, R13 ;  /* 0x0000000d130e7221 */ /* 0x000fe20000000000 */
[----:B------:R-:W-:Y:S03]  /*10d0*/  BSSY.RECONVERGENT B2, `(.L_x_64) ;  /* 0x000000d000027945 */ /* 0x000fe60003800200 */
[----:B0-----:R-:W-:Y:S01]  /*10e0*/  FADD R16, R14, -UR6 ;  /* 0x800000060e107e21 */ /* 0x001fe20008000000 */
[----:B-1----:R-:W-:-:S03]  /*10f0*/  FFMA R3, -R7, R0, 1 ;  /* 0x3f80000007037423 */ /* 0x002fc60000000100 */
        /* <DEDUP_REMOVED lines=10> */
.L_x_65:
[----:B------:R-:W-:Y:S05]  /*11a0*/  BSYNC.RECONVERGENT B2 ;  /* 0x0000000000027941 */ /* 0x000fea0003800200 */
.L_x_64:
[----:B------:R-:W-:Y:S01]  /*11b0*/  FMUL R0, R0, R8 ;  /* 0x0000000800007220 */ /* 0x000fe20000400000 */
[----:B------:R-:W0:Y:S01]  /*11c0*/  LDCU UR6, c[0x0][0x384] ;  /* 0x00007080ff0677ac */ /* 0x000e220008000800 */
[----:B------:R-:W1:Y:S04]  /*11d0*/  LDC.64 R16, c[0x0][0x390] ;  /* 0x0000e400ff107b82 */ /* 0x000e680000000a00 */
[----:B------:R-:W2:Y:S02]  /*11e0*/  F2I.FLOOR.NTZ R0, R0 ;  /* 0x0000000000007305 */ /* 0x000ea40000207100 */
[----:B--2---:R-:W-:-:S05]  /*11f0*/  VIMNMX.RELU R2, PT, PT, R0, UR10, PT ;  /* 0x0000000a00027c48 */ /* 0x004fca000bfe1100 */
[----:B0-----:R-:W-:-:S05]  /*1200*/  IMAD R3, R2, UR6, RZ ;  /* 0x0000000602037c24 */ /* 0x001fca000f8e02ff */
[----:B------:R-:W-:-:S04]  /*1210*/  LEA R3, R3, R4, 0x1 ;  /* 0x0000000403037211 */ /* 0x000fc800078e08ff */
[C---:B------:R-:W-:Y:S01]  /*1220*/  IADD3 R15, PT, PT, R3.reuse, UR6, RZ ;  /* 0x00000006030f7c10 */ /* 0x040fe2000fffe0ff */
[--C-:B-1----:R-:W-:Y:S01]  /*1230*/  IMAD.WIDE.U32 R2, R3, 0x4, R16.reuse ;  /* 0x0000000403027825 */ /* 0x102fe200078e0010 */
[----:B------:R-:W0:Y:S03]  /*1240*/  LDCU UR6, c[0x0][0x398] ;  /* 0x00007300ff0677ac */ /* 0x000e260008000800 */
[----:B------:R-:W-:Y:S02]  /*1250*/  IMAD.WIDE.U32 R16, R15, 0x4, R16 ;  /* 0x000000040f107825 */ /* 0x000fe400078e0010 */
[----:B------:R-:W2:Y:S04]  /*1260*/  LDG.E R3, desc[UR8][R2.64] ;  /* 0x0000000802037981 */ /* 0x000ea8000c1e1900 */
[----:B------:R-:W2:Y:S01]  /*1270*/  LDG.E R17, desc[UR8][R16.64] ;  /* 0x0000000810117981 */ /* 0x000ea2000c1e1900 */
[----:B------:R-:W1:Y:S01]  /*1280*/  MUFU.RCP R0, R7 ;  /* 0x0000000700007308 */ /* 0x000e620000001000 */
[----:B------:R-:W-:Y:S01]  /*1290*/  BSSY.RECONVERGENT B2, `(.L_x_66) ;  /* 0x0000010000027945 */ /* 0x000fe20003800200 */
[----:B-1----:R-:W-:-:S04]  /*12a0*/  FFMA R15, -R7, R0, 1 ;  /* 0x3f800000070f7423 */ /* 0x002fc80000000100 */
[----:B------:R-:W-:Y:S01]  /*12b0*/  FFMA R0, R0, R15, R0 ;  /* 0x0000000f00007223 */ /* 0x000fe20000000000 */
[----:B--2---:R-:W-:-:S04]  /*12c0*/  FFMA R14, R14, R3, R17 ;  /* 0x000000030e0e7223 */ /* 0x004fc80000000011 */
[----:B------:R-:W-:-:S04]  /*12d0*/  FFMA R19, R14, R10, R19 ;  /* 0x0000000a0e137223 */ /* 0x000fc80000000013 */
[----:B------:R-:W-:-:S04]  /*12e0*/  FADD R14, R13, R19 ;  /* 0x000000130d0e7221 */ /* 0x000fc80000000000 */
[----:B0-----:R-:W-:-:S04]  /*12f0*/  FADD R18, R14, -UR6 ;  /* 0x800000060e127e21 */ /* 0x001fc80008000000 */
        /* <DEDUP_REMOVED lines=9> */
.L_x_67:
[----:B------:R-:W-:Y:S05]  /*1390*/  BSYNC.RECONVERGENT B2 ;  /* 0x0000000000027941 */ /* 0x000fea0003800200 */
.L_x_66:
        /* <DEDUP_REMOVED lines=8> */
[----:B-1----:R-:W-:-:S04]  /*1420*/  IMAD.WIDE.U32 R2, R3, 0x4, R16 ;  /* 0x0000000403027825 */ /* 0x002fc800078e0010 */
[----:B------:R-:W-:Y:S02]  /*1430*/  IMAD.WIDE.U32 R16, R15, 0x4, R16 ;  /* 0x000000040f107825 */ /* 0x000fe400078e0010 */
[----:B------:R-:W2:Y:S04]  /*1440*/  LDG.E R3, desc[UR8][R2.64] ;  /* 0x0000000802037981 */ /* 0x000ea8000c1e1900 */
[----:B------:R-:W2:Y:S02]  /*1450*/  LDG.E R17, desc[UR8][R16.64] ;  /* 0x0000000810117981 */ /* 0x000ea4000c1e1900 */
[----:B--2---:R-:W-:-:S04]  /*1460*/  FFMA R14, R14, R3, R17 ;  /* 0x000000030e0e7223 */ /* 0x004fc80000000011 */
[----:B------:R-:W-:-:S07]  /*1470*/  FFMA R19, R14, R10, R19 ;  /* 0x0000000a0e137223 */ /* 0x000fce0000000013 */
.L_x_63:
[----:B------:R-:W0:Y:S02]  /*1480*/  LDCU UR6, c[0x0][0x3a8] ;  /* 0x00007500ff0677ac */ /* 0x000e240008000800 */
[----:B0-----:R-:W-:-:S09]  /*1490*/  ULOP3.LUT UP0, URZ, UR6, 0x1, URZ, 0xc0, !UPT ;  /* 0x0000000106ff7892 */ /* 0x001fd2000f80c0ff */
        /* <DEDUP_REMOVED lines=17> */
.L_x_69:
[----:B------:R-:W-:Y:S05]  /*15b0*/  BSYNC.RECONVERGENT B2 ;  /* 0x0000000000027941 */ /* 0x000fea0003800200 */
.L_x_68:
        /* <DEDUP_REMOVED lines=14> */
.L_x_62:
        /* <DEDUP_REMOVED lines=15> */
.L_x_71:
[----:B------:R-:W-:Y:S05]  /*1790*/  BSYNC.RECONVERGENT B2 ;  /* 0x0000000000027941 */ /* 0x000fea0003800200 */
.L_x_70:
[----:B------:R-:W-:Y:S01]  /*17a0*/  FMUL R2, R0, R8 ;  /* 0x0000000800027220 */ /* 0x000fe20000400000 */
[----:B------:R-:W0:Y:S01]  /*17b0*/  LDCU UR6, c[0x0][0x398] ;  /* 0x00007300ff0677ac */ /* 0x000e220008000800 */
[----:B------:R-:W1:Y:S01]  /*17c0*/  MUFU.RCP R14, R7 ;  /* 0x00000007000e7308 */ /* 0x000e620000001000 */
[----:B------:R-:W-:Y:S07]  /*17d0*/  BSSY.RECONVERGENT B2, `(.L_x_72) ;  /* 0x0000011000027945 */ /* 0x000fee0003800200 */
[----:B------:R-:W2:Y:S01]  /*17e0*/  F2I.FLOOR.NTZ R2, R2 ;  /* 0x0000000200027305 */ /* 0x000ea20000207100 */
[----:B-1----:R-:W-:Y:S01]  /*17f0*/  FFMA R3, -R7, R14, 1 ;  /* 0x3f80000007037423 */ /* 0x002fe2000000010e */
[----:B--2---:R-:W-:-:S04]  /*1800*/  VIMNMX.RELU R0, PT, PT, R2, UR10, PT ;  /* 0x0000000a02007c48 */ /* 0x004fc8000bfe1100 */
[----:B------:R-:W-:Y:S01]  /*1810*/  ISETP.NE.AND P0, PT, R9, R0, PT ;  /* 0x000000000900720c */ /* 0x000fe20003f05270 */
[----:B------:R-:W-:-:S03]  /*1820*/  FFMA R0, R14, R3, R14 ;  /* 0x000000030e007223 */ /* 0x000fc6000000000e */
[----:B------:R-:W-:-:S05]  /*1830*/  FSEL R19, R12, R19, !P0 ;  /* 0x000000130c137208 */ /* 0x000fca0004000000 */
        /* <DEDUP_REMOVED lines=10> */
.L_x_73:
[----:B------:R-:W-:Y:S05]  /*18e0*/  BSYNC.RECONVERGENT B2 ;  /* 0x0000000000027941 */ /* 0x000fea0003800200 */
.L_x_72:
[----:B------:R-:W0:Y:S01]  /*18f0*/  LDCU UR6, c[0x0][0x3a4] ;  /* 0x00007480ff0677ac */ /* 0x000e220008000800 */
[----:B------:R-:W-:-:S04]  /*1900*/  UIADD3 UR4, UPT, UPT, UR4, 0x1, URZ ;  /* 0x0000000104047890 */ /* 0x000fc8000fffe0ff */
[----:B0-----:R-:W-:-:S09]  /*1910*/  UISETP.NE.AND UP0, UPT, UR4, UR6, UPT ;  /* 0x000000060400728c */ /* 0x001fd2000bf05270 */
[----:B------:R-:W-:Y:S05]  /*1920*/  BRA.U !UP0, `(.L_x_41) ;  /* 0x0000001108347547 */ /* 0x000fea000b800000 */
[----:B------:R-:W-:-:S06]  /*1930*/  FMUL R0, R0, R8 ;  /* 0x0000000800007220 */ /* 0x000fcc0000400000 */
[----:B------:R-:W0:Y:S02]  /*1940*/  F2I.FLOOR.NTZ R0, R0 ;  /* 0x0000000000007305 */ /* 0x000e240000207100 */
[----:B0-----:R-:W-:Y:S01]  /*1950*/  VIMNMX.RELU R9, PT, PT, R0, UR10, PT ;  /* 0x0000000a00097c48 */ /* 0x001fe2000bfe1100 */
[----:B------:R-:W-:Y:S06]  /*1960*/  BRA `(.L_x_74) ;  /* 0xffffffe800dc7947 */ /* 0x000fec000383ffff */
.L_x_45:
[----:B------:R-:W0:Y:S02]  /*1970*/  LDCU UR5, c[0x0][0x3a4] ;  /* 0x00007480ff0577ac */ /* 0x000e240008000800 */
[----:B0-----:R-:W-:-:S09]  /*1980*/  UISETP.NE.AND UP0, UPT, UR5, 0x1, UPT ;  /* 0x000000010500788c */ /* 0x001fd2000bf05270 */
[----:B------:R-:W-:Y:S05]  /*1990*/  BRA.U !UP0, `(.L_x_75) ;  /* 0x0000000908c87547 */ /* 0x000fea000b800000 */
[----:B------:R-:W0:Y:S01]  /*19a0*/  LDC.64 R10, c[0x0][0x390] ;  /* 0x0000e400ff0a7b82 */ /* 0x000e220000000a00 */
[----:B------:R-:W1:Y:S01]  /*19b0*/  LDCU UR6, c[0x0][0x398] ;  /* 0x00007300ff0677ac */ /* 0x000e620008000800 */
[----:B------:R-:W2:Y:S01]  /*19c0*/  LDCU UR7, c[0x0][0x384] ;  /* 0x00007080ff0777ac */ /* 0x000ea20008000800 */
[----:B------:R-:W-:Y:S01]  /*19d0*/  ULOP3.LUT UR5, UR5, 0x7ffffffe, URZ, 0xc0, !UPT ;  /* 0x7ffffffe05057892 */ /* 0x000fe2000f8ec0ff */
[----:B------:R-:W-:-:S11]  /*19e0*/  UMOV UR4, URZ ;  /* 0x000000ff00047c82 */ /* 0x000fd60008000000 */
.L_x_94:
[----:B------:R-:W3:Y:S01]  /*19f0*/  MUFU.RCP R0, R7 ;  /* 0x0000000700007308 */ /* 0x000ee20000001000 */
[----:B-1----:R-:W-:Y:S01]  /*1a00*/  FADD R12, R19, -UR6 ;  /* 0x80000006130c7e21 */ /* 0x002fe20008000000 */
[----:B------:R-:W-:Y:S01]  /*1a10*/  UIADD3 UR4, UPT, UPT, UR4, 0x2, URZ ;  /* 0x0000000204047890 */ /* 0x000fe2000fffe0ff */
[----:B------:R-:W-:Y:S03]  /*1a20*/  BSSY.RECONVERGENT B2, `(.L_x_76) ;  /* 0x000000d000027945 */ /* 0x000fe60003800200 */
[----:B------:R-:W-:Y:S02]  /*1a30*/  UISETP.NE.AND UP0, UPT, UR4, UR5, UPT ;  /* 0x000000050400728c */ /* 0x000fe4000bf05270 */
        /* <DEDUP_REMOVED lines=11> */
.L_x_77:
[----:B--2---:R-:W-:Y:S05]  /*1af0*/  BSYNC.RECONVERGENT B2 ;  /* 0x0000000000027941 */ /* 0x004fea0003800200 */
.L_x_76:
[----:B------:R-:W-:-:S06]  /*1b00*/  FMUL R13, R0, R8 ;  /* 0x00000008000d7220 */ /* 0x000fcc0000400000 */
[----:B------:R-:W1:Y:S02]  /*1b10*/  F2I.FLOOR.NTZ R13, R13 ;  /* 0x0000000d000d7305 */ /* 0x000e640000207100 */
[----:B-1----:R-:W-:-:S05]  /*1b20*/  VIMNMX.RELU R0, PT, PT, R13, UR10, PT ;  /* 0x0000000a0d007c48 */ /* 0x002fca000bfe1100 */
[----:B------:R-:W-:-:S05]  /*1b30*/  IMAD R3, R0, UR7, RZ ;  /* 0x0000000700037c24 */ /* 0x000fca000f8e02ff */
[----:B------:R-:W-:-:S05]  /*1b40*/  LEA R3, R3, R4, 0x1 ;  /* 0x0000000403037211 */ /* 0x000fca00078e08ff */
[C---:B0-----:R-:W-:Y:S01]  /*1b50*/  IMAD.WIDE.U32 R14, R3.reuse, 0x4, R10 ;  /* 0x00000004030e7825 */ /* 0x041fe200078e000a */
        /* <DEDUP_REMOVED lines=17> */
[----:B------:R-:W-:-:S03]  /*1c70*/  SHF.L.U32 R12, R12, 0x17, RZ ;  /* 0x000000170c0c7819 */ /* 0x000fc600000006ff */
[----:B------:R-:W-:-:S04]  /*1c80*/  FFMA R13, R2, 1.4426950216293334961, -R13 ;  /* 0x3fb8aa3b020d7823 */ /* 0x000fc8000000080d */
[----:B------:R-:W-:Y:S01]  /*1c90*/  FFMA R13, R2, 1.925963033500011079e-08, R13 ;  /* 0x32a57060020d7823 */ /* 0x000fe2000000000d */
[----:B0-----:R-:W-:-:S04]  /*1ca0*/  FFMA R2, -R0, R15, 1 ;  /* 0x3f80000000027423 */ /* 0x001fc8000000010f */
[----:B------:R-:W-:Y:S01]  /*1cb0*/  FFMA R2, R15, R2, R15 ;  /* 0x000000020f027223 */ /* 0x000fe2000000000f */
[----:B------:R-:W0:Y:S03]  /*1cc0*/  MUFU.EX2 R13, R13 ;  /* 0x0000000d000d7308 */ /* 0x000e260000000800 */
[----:B------:R-:W-:-:S04]  /*1cd0*/  FFMA R15, R3, R2, RZ ;  /* 0x00000002030f7223 */ /* 0x000fc800000000ff */
[----:B------:R-:W-:-:S04]  /*1ce0*/  FFMA R14, -R0, R15, R3 ;  /* 0x0000000f000e7223 */ /* 0x000fc80000000103 */
[----:B------:R-:W-:Y:S01]  /*1cf0*/  FFMA R15, R2, R14, R15 ;  /* 0x0000000e020f7223 */ /* 0x000fe2000000000f */
[----:B0-----:R-:W-:Y:S01]  /*1d00*/  FMUL R12, R12, R13 ;  /* 0x0000000d0c0c7220 */ /* 0x001fe20000400000 */
[----:B------:R-:W-:Y:S06]  /*1d10*/  @!P0 BRA `(.L_x_81) ;  /* 0x00000000000c8947 */ /* 0x000fec0003800000 */
[----:B------:R-:W-:-:S07]  /*1d20*/  MOV R2, 0x1d40 ;  /* 0x00001d4000027802 */ /* 0x000fce0000000f00 */
[----:B------:R-:W-:Y:S05]  /*1d30*/  CALL.REL.NOINC `($__internal_2_$__cuda_sm3x_div_rn_noftz_f32_slowpath) ;  /* 0x0000001000187944 */ /* 0x000fea0003c00000 */
[----:B------:R-:W-:-:S07]  /*1d40*/  MOV R15, R0 ;  /* 0x00000000000f7202 */ /* 0x000fce0000000f00 */
.L_x_81:
[----:B------:R-:W-:Y:S05]  /*1d50*/  BSYNC.RECONVERGENT B3 ;  /* 0x0000000000037941 */ /* 0x000fea0003800200 */
.L_x_80:
[----:B------:R-:W-:-:S04]  /*1d60*/  FADD R0, R15, R19 ;  /* 0x000000130f007221 */ /* 0x000fc80000000000 */
[----:B------:R-:W-:-:S07]  /*1d70*/  FFMA R12, R12, R0, -R15 ;  /* 0x000000000c0c7223 */ /* 0x000fce000000080f */
.L_x_79:
[----:B------:R-:W-:Y:S05]  /*1d80*/  BSYNC.RECONVERGENT B2 ;  /* 0x0000000000027941 */ /* 0x000fea0003800200 */
.L_x_78:
[----:B------:R-:W0:Y:S01]  /*1d90*/  MUFU.RCP R0, R7 ;  /* 0x0000000700007308 */ /* 0x000e220000001000 */
[----:B------:R-:W-:Y:S01]  /*1da0*/  FADD R14, R12, -UR6 ;  /* 0x800000060c0e7e21 */ /* 0x000fe20008000000 */
        /* <DEDUP_REMOVED lines=12> */
.L_x_83:
[----:B------:R-:W-:Y:S05]  /*1e70*/  BSYNC.RECONVERGENT B2 ;  /* 0x0000000000027941 */ /* 0x000fea0003800200 */
.L_x_82:
[----:B------:R-:W-:Y:S01]  /*1e80*/  FMUL R2, R0, R8 ;  /* 0x0000000800027220 */ /* 0x000fe20000400000 */
[----:B------:R-:W0:Y:S01]  /*1e90*/  MUFU.RCP R16, R7 ;  /* 0x0000000700107308 */ /* 0x000e220000001000 */
[----:B------:R-:W-:Y:S07]  /*1ea0*/  BSSY.RECONVERGENT B2, `(.L_x_84) ;  /* 0x0000011000027945 */ /* 0x000fee0003800200 */
[----:B------:R-:W1:Y:S01]  /*1eb0*/  F2I.FLOOR.NTZ R2, R2 ;  /* 0x0000000200027305 */ /* 0x000e620000207100 */
[----:B0-----:R-:W-:Y:S01]  /*1ec0*/  FFMA R3, -R7, R16, 1 ;  /* 0x3f80000007037423 */ /* 0x001fe20000000110 */
[----:B-1----:R-:W-:-:S04]  /*1ed0*/  VIMNMX.RELU R0, PT, PT, R2, UR10, PT ;  /* 0x0000000a02007c48 */ /* 0x002fc8000bfe1100 */
[----:B------:R-:W-:Y:S01]  /*1ee0*/  ISETP.NE.AND P0, PT, R9, R0, PT ;  /* 0x000000000900720c */ /* 0x000fe20003f05270 */
[----:B------:R-:W-:-:S03]  /*1ef0*/  FFMA R0, R16, R3, R16 ;  /* 0x0000000310007223 */ /* 0x000fc60000000010 */
[----:B------:R-:W-:-:S05]  /*1f00*/  FSEL R19, R12, R19, !P0 ;  /* 0x000000130c137208 */ /* 0x000fca0004000000 */
        /* <DEDUP_REMOVED lines=10> */
.L_x_85:
[----:B------:R-:W-:Y:S05]  /*1fb0*/  BSYNC.RECONVERGENT B2 ;  /* 0x0000000000027941 */ /* 0x000fea0003800200 */
.L_x_84:
[----:B------:R-:W-:-:S06]  /*1fc0*/  FMUL R9, R0, R8 ;  /* 0x0000000800097220 */ /* 0x000fcc0000400000 */
[----:B------:R-:W0:Y:S02]  /*1fd0*/  F2I.FLOOR.NTZ R9, R9 ;  /* 0x0000000900097305 */ /* 0x000e240000207100 */
[----:B0-----:R-:W-:-:S05]  /*1fe0*/  VIMNMX.RELU R12, PT, PT, R9, UR10, PT ;  /* 0x0000000a090c7c48 */ /* 0x001fca000bfe1100 */
[----:B------:R-:W-:-:S05]  /*1ff0*/  IMAD R3, R12, UR7, RZ ;  /* 0x000000070c037c24 */ /* 0x000fca000f8e02ff */
[----:B------:R-:W-:-:S05]  /*2000*/  LEA R3, R3, R4, 0x1 ;  /* 0x0000000403037211 */ /* 0x000fca00078e08ff */
[C---:B------:R-:W-:Y:S01]  /*2010*/  IMAD.WIDE.U32 R16, R3.reuse, 0x4, R10 ;  /* 0x0000000403107825 */ /* 0x040fe200078e000a */
        /* <DEDUP_REMOVED lines=19> */
[C---:B------:R-:W-:Y:S02]  /*2150*/  FFMA R13, R2.reuse, 1.4426950216293334961, -R13 ;  /* 0x3fb8aa3b020d7823 */ /* 0x040fe4000000080d */
        /* <DEDUP_REMOVED lines=8> */
[----:B------:R-:W-:-:S07]  /*21e0*/  MOV R2, 0x2200 ;  /* 0x0000220000027802 */ /* 0x000fce0000000f00 */
[----:B------:R-:W-:Y:S05]  /*21f0*/  CALL.REL.NOINC `($__internal_2_$__cuda_sm3x_div_rn_noftz_f32_slowpath) ;  /* 0x0000000800e87944 */ /* 0x000fea0003c00000 */
[----:B------:R-:W-:-:S07]  /*2200*/  MOV R14, R0 ;  /* 0x00000000000e7202 */ /* 0x000fce0000000f00 */
.L_x_89:
[----:B------:R-:W-:Y:S05]  /*2210*/  BSYNC.RECONVERGENT B3 ;  /* 0x0000000000037941 */ /* 0x000fea0003800200 */
.L_x_88:
[----:B------:R-:W-:-:S04]  /*2220*/  FADD R0, R19, R14 ;  /* 0x0000000e13007221 */ /* 0x000fc80000000000 */
[----:B------:R-:W-:-:S07]  /*2230*/  FFMA R14, R9, R0, -R14 ;  /* 0x00000000090e7223 */ /* 0x000fce000000080e */
.L_x_87:
[----:B------:R-:W-:Y:S05]  /*2240*/  BSYNC.RECONVERGENT B2 ;  /* 0x0000000000027941 */ /* 0x000fea0003800200 */
.L_x_86:
        /* <DEDUP_REMOVED lines=14> */
.L_x_91:
[----:B------:R-:W-:Y:S05]  /*2330*/  BSYNC.RECONVERGENT B2 ;  /* 0x0000000000027941 */ /* 0x000fea0003800200 */
.L_x_90:
[----:B------:R-:W-:Y:S01]  /*2340*/  FMUL R2, R0, R8 ;  /* 0x0000000800027220 */ /* 0x000fe20000400000 */
[----:B------:R-:W-:Y:S01]  /*2350*/  BSSY.RECONVERGENT B2, `(.L_x_92) ;  /* 0x0000012000027945 */ /* 0x000fe20003800200 */
[----:B------:R-:W-:Y:S08]  /*2360*/  MUFU.RCP R0, R7 ;  /* 0x0000000700007308 */ /* 0x000ff00000001000 */
[----:B------:R-:W0:Y:S02]  /*2370*/  F2I.FLOOR.NTZ R2, R2 ;  /* 0x0000000200027305 */ /* 0x000e240000207100 */
[----:B0-----:R-:W-:-:S04]  /*2380*/  VIMNMX.RELU R3, PT, PT, R2, UR10, PT ;  /* 0x0000000a02037c48 */ /* 0x001fc8000bfe1100 */
[----:B------:R-:W-:Y:S01]  /*2390*/  ISETP.NE.AND P0, PT, R12, R3, PT ;  /* 0x000000030c00720c */ /* 0x000fe20003f05270 */
[----:B------:R-:W-:-:S03]  /*23a0*/  FFMA R3, -R7, R0, 1 ;  /* 0x3f80000007037423 */ /* 0x000fc60000000100 */
[----:B------:R-:W-:Y:S01]  /*23b0*/  FSEL R19, R14, R19, !P0 ;  /* 0x000000130e137208 */ /* 0x000fe20004000000 */
[----:B------:R-:W-:-:S04]  /*23c0*/  FFMA R0, R0, R3, R0 ;  /* 0x0000000300007223 */ /* 0x000fc80000000000 */
        /* <DEDUP_REMOVED lines=10> */
.L_x_93:
[----:B------:R-:W-:Y:S05]  /*2470*/  BSYNC.RECONVERGENT B2 ;  /* 0x0000000000027941 */ /* 0x000fea0003800200 */
.L_x_92:
[----:B------:R-:W-:-:S06]  /*2480*/  FMUL R0, R0, R8 ;  /* 0x0000000800007220 */ /* 0x000fcc0000400000 */
[----:B------:R-:W0:Y:S02]  /*2490*/  F2I.FLOOR.NTZ R0, R0 ;  /* 0x0000000000007305 */ /* 0x000e240000207100 */
[----:B0-----:R-:W-:Y:S01]  /*24a0*/  VIMNMX.RELU R9, PT, PT, R0, UR10, PT ;  /* 0x0000000a00097c48 */ /* 0x001fe2000bfe1100 */
[----:B------:R-:W-:Y:S06]  /*24b0*/  BRA.U UP0, `(.L_x_94) ;  /* 0xfffffff5004c7547 */ /* 0x000fec000b83ffff */
.L_x_75:
[----:B------:R-:W0:Y:S02]  /*24c0*/  LDCU UR4, c[0x0][0x3a4] ;  /* 0x00007480ff0477ac */ /* 0x000e240008000800 */
[----:B0-----:R-:W-:-:S04]  /*24d0*/  ULOP3.LUT UR4, UR4, 0x1, URZ, 0xc0, !UPT ;  /* 0x0000000104047892 */ /* 0x001fc8000f8ec0ff */
[----:B------:R-:W-:-:S09]  /*24e0*/  UISETP.NE.U32.AND UP0, UPT, UR4, 0x1, UPT ;  /* 0x000000010400788c */ /* 0x000fd2000bf05070 */
[----:B------:R-:W-:Y:S05]  /*24f0*/  BRA.U UP0, `(.L_x_41) ;  /* 0x0000000500407547 */ /* 0x000fea000b800000 */
        /* <DEDUP_REMOVED lines=15> */
.L_x_96:
[----:B------:R-:W-:Y:S05]  /*25f0*/  BSYNC.RECONVERGENT B2 ;  /* 0x0000000000027941 */ /* 0x000fea0003800200 */
.L_x_95:
        /* <DEDUP_REMOVED lines=39> */
.L_x_100:
[----:B------:R-:W-:Y:S05]  /*2870*/  BSYNC.RECONVERGENT B3 ;  /* 0x0000000000037941 */ /* 0x000fea0003800200 */
.L_x_99:
[----:B------:R-:W-:-:S04]  /*2880*/  FADD R0, R19, R13 ;  /* 0x0000000d13007221 */ /* 0x000fc80000000000 */
[----:B------:R-:W-:-:S07]  /*2890*/  FFMA R10, R10, R0, -R13 ;  /* 0x000000000a0a7223 */ /* 0x000fce000000080d */
.L_x_98:
[----:B------:R-:W-:Y:S05]  /*28a0*/  BSYNC.RECONVERGENT B2 ;  /* 0x0000000000027941 */ /* 0x000fea0003800200 */
.L_x_97:
        /* <DEDUP_REMOVED lines=15> */
.L_x_102:
[----:B------:R-:W-:Y:S05]  /*29a0*/  BSYNC.RECONVERGENT B2 ;  /* 0x0000000000027941 */ /* 0x000fea0003800200 */
.L_x_101:
[----:B------:R-:W-:-:S06]  /*29b0*/  FMUL R0, R0, R8 ;  /* 0x0000000800007220 */ /* 0x000fcc0000400000 */
[----:B------:R-:W0:Y:S02]  /*29c0*/  F2I.FLOOR.NTZ R0, R0 ;  /* 0x0000000000007305 */ /* 0x000e240000207100 */
[----:B0-----:R-:W-:-:S04]  /*29d0*/  VIMNMX.RELU R2, PT, PT, R0, UR10, PT ;  /* 0x0000000a00027c48 */ /* 0x001fc8000bfe1100 */
[----:B------:R-:W-:-:S04]  /*29e0*/  ISETP.NE.AND P0, PT, R9, R2, PT ;  /* 0x000000020900720c */ /* 0x000fc80003f05270 */
[----:B------:R-:W-:-:S09]  /*29f0*/  FSEL R19, R10, R19, !P0 ;  /* 0x000000130a137208 */ /* 0x000fd20004000000 */
.L_x_41:
[----:B------:R-:W0:Y:S01]  /*2a00*/  LDC.64 R2, c[0x0][0x3b0] ;  /* 0x0000ec00ff027b82 */ /* 0x000e220000000a00 */
[----:B------:R-:W1:Y:S02]  /*2a10*/  LDCU UR4, c[0x0][0x380] ;  /* 0x00007000ff0477ac */ /* 0x000e640008000800 */
[----:B-1----:R-:W-:-:S04]  /*2a20*/  IMAD R5, R4, UR4, R5 ;  /* 0x0000000404057c24 */ /* 0x002fc8000f8e0205 */
[----:B0-----:R-:W-:-:S05]  /*2a30*/  IMAD.WIDE R2, R5, 0x4, R2 ;  /* 0x0000000405027825 */ /* 0x001fca00078e0202 */
[----:B-----5:R-:W-:Y:S01]  /*2a40*/  STG.E desc[UR8][R2.64], R19 ;  /* 0x0000001302007986 */ /* 0x020fe2000c101908 */
[----:B------:R-:W-:Y:S05]  /*2a50*/  EXIT ;  /* 0x000000000000794d */ /* 0x000fea0003800000 */
        .weak           $__internal_1_$__cuda_sm20_rcp_rn_f32_slowpath
        .type           $__internal_1_$__cuda_sm20_rcp_rn_f32_slowpath,@function
        .size           $__internal_1_$__cuda_sm20_rcp_rn_f32_slowpath,($__internal_2_$__cuda_sm3x_div_rn_noftz_f32_slowpath - $__internal_1_$__cuda_sm20_rcp_rn_f32_slowpath)
$__internal_1_$__cuda_sm20_rcp_rn_f32_slowpath:
[----:B------:R-:W-:-:S04]  /*2a60*/  SHF.L.U32 R3, R0, 0x1, RZ ;  /* 0x0000000100037819 */ /* 0x000fc800000006ff */
[----:B------:R-:W-:-:S04]  /*2a70*/  SHF.R.U32.HI R3, RZ, 0x18, R3 ;  /* 0x00000018ff037819 */ /* 0x000fc80000011603 */
[----:B------:R-:W-:-:S13]  /*2a80*/  ISETP.NE.U32.AND P0, PT, R3, RZ, PT ;  /* 0x000000ff0300720c */ /* 0x000fda0003f05070 */
[----:B------:R-:W-:Y:S05]  /*2a90*/  @P0 BRA `(.L_x_103) ;  /* 0x00000000002c0947 */ /* 0x000fea0003800000 */
[----:B------:R-:W-:-:S04]  /*2aa0*/  SHF.L.U32 R3, R0, 0x1, RZ ;  /* 0x0000000100037819 */ /* 0x000fc800000006ff */
[----:B------:R-:W-:-:S13]  /*2ab0*/  ISETP.NE.AND P0, PT, R3, RZ, PT ;  /* 0x000000ff0300720c */ /* 0x000fda0003f05270 */
[----:B------:R2:W3:Y:S01]  /*2ac0*/  @!P0 MUFU.RCP R3, R0 ;  /* 0x0000000000038308 */ /* 0x0004e20000001000 */
[----:B------:R-:W-:Y:S05]  /*2ad0*/  @!P0 BRA `(.L_x_104) ;  /* 0x0000000000a48947 */ /* 0x000fea0003800000 */
[----:B------:R-:W-:-:S04]  /*2ae0*/  FFMA R6, R0, 1.84467440737095516160e+19, RZ ;  /* 0x5f80000000067823 */ /* 0x000fc800000000ff */
[----:B---3--:R-:W2:Y:S02]  /*2af0*/  MUFU.RCP R3, R6 ;  /* 0x0000000600037308 */ /* 0x008ea40000001000 */
[----:B--2---:R-:W-:-:S04]  /*2b00*/  FFMA R0, R6, R3, -1 ;  /* 0xbf80000006007423 */ /* 0x004fc80000000003 */
[----:B------:R-:W-:-:S04]  /*2b10*/  FADD.FTZ R0, -R0, -RZ ;  /* 0x800000ff00007221 */ /* 0x000fc80000010100 */
[----:B------:R-:W-:-:S04]  /*2b20*/  FFMA R0, R3, R0, R3 ;  /* 0x0000000003007223 */ /* 0x000fc80000000003 */
[----:B------:R-:W-:Y:S01]  /*2b30*/  FFMA R3, R0, 1.84467440737095516160e+19, RZ ;  /* 0x5f80000000037823 */ /* 0x000fe200000000ff */
[----:B------:R-:W-:Y:S06]  /*2b40*/  BRA `(.L_x_104) ;  /* 0x0000000000887947 */ /* 0x000fec0003800000 */
.L_x_103:
[----:B------:R-:W-:-:S04]  /*2b50*/  IADD3 R6, PT, PT, R3, -0xfd, RZ ;  /* 0xffffff0303067810 */ /* 0x000fc80007ffe0ff */
[----:B------:R-:W-:-:S13]  /*2b60*/  ISETP.GT.U32.AND P0, PT, R6, 0x1, PT ;  /* 0x000000010600780c */ /* 0x000fda0003f04070 */
[----:B------:R-:W-:Y:S05]  /*2b70*/  @P0 BRA `(.L_x_105) ;  /* 0x0000000000780947 */ /* 0x000fea0003800000 */
[----:B------:R-:W-:Y:S01]  /*2b80*/  LOP3.LUT R7, R0, 0x7fffff, RZ, 0xc0, !PT ;  /* 0x007fffff00077812 */ /* 0x000fe200078ec0ff */
[----:B------:R-:W-:-:S03]  /*2b90*/  HFMA2 R11, -RZ, RZ, 0, 1.78813934326171875e-07 ;  /* 0x00000003ff0b7431 */ /* 0x000fc600000001ff */
[----:B------:R-:W-:-:S04]  /*2ba0*/  LOP3.LUT R7, R7, 0x3f800000, RZ, 0xfc, !PT ;  /* 0x3f80000007077812 */ /* 0x000fc800078efcff */
[----:B------:R-:W0:Y:S01]  /*2bb0*/  MUFU.RCP R8, R7 ;  /* 0x0000000700087308 */ /* 0x000e220000001000 */
[----:B------:R-:W-:Y:S01]  /*2bc0*/  SHF.L.U32 R12, R11, R6, RZ ;  /* 0x000000060b0c7219 */ /* 0x000fe200000006ff */
[----:B0-----:R-:W-:-:S04]  /*2bd0*/  FFMA R9, R7, R8, -1 ;  /* 0xbf80000007097423 */ /* 0x001fc80000000008 */
[----:B------:R-:W-:-:S04]  /*2be0*/  FADD.FTZ R9, -R9, -RZ ;  /* 0x800000ff09097221 */ /* 0x000fc80000010100 */
[CCC-:B------:R-:W-:Y:S01]  /*2bf0*/  FFMA.RM R10, R8.reuse, R9.reuse, R8.reuse ;  /* 0x00000009080a7223 */ /* 0x1c0fe20000004008 */
[----:B------:R-:W-:-:S04]  /*2c00*/  FFMA.RP R9, R8, R9, R8 ;  /* 0x0000000908097223 */ /* 0x000fc80000008008 */
[C---:B------:R-:W-:Y:S02]  /*2c10*/  LOP3.LUT R8, R10.reuse, 0x7fffff, RZ, 0xc0, !PT ;  /* 0x007fffff0a087812 */ /* 0x040fe400078ec0ff */
[----:B------:R-:W-:Y:S02]  /*2c20*/  FSETP.NEU.FTZ.AND P0, PT, R10, R9, PT ;  /* 0x000000090a00720b */ /* 0x000fe40003f1d000 */
[----:B------:R-:W-:Y:S02]  /*2c30*/  LOP3.LUT R9, R8, 0x800000, RZ, 0xfc, !PT ;  /* 0x0080000008097812 */ /* 0x000fe400078efcff */
[----:B------:R-:W-:Y:S02]  /*2c40*/  SEL R8, RZ, 0xffffffff, !P0 ;  /* 0xffffffffff087807 */ /* 0x000fe40004000000 */
[----:B------:R-:W-:Y:S02]  /*2c50*/  LOP3.LUT R7, R12, R9, RZ, 0xc0, !PT ;  /* 0x000000090c077212 */ /* 0x000fe400078ec0ff */
[----:B------:R-:W-:-:S02]  /*2c60*/  IADD3 R8, PT, PT, -R8, RZ, RZ ;  /* 0x000000ff08087210 */ /* 0x000fc40007ffe1ff */
[-C--:B------:R-:W-:Y:S02]  /*2c70*/  SHF.R.U32.HI R7, RZ, R6.reuse, R7 ;  /* 0x00000006ff077219 */ /* 0x080fe40000011607 */
[----:B------:R-:W-:Y:S02]  /*2c80*/  LOP3.LUT P1, RZ, R8, R6, R9, 0xf8, !PT ;  /* 0x0000000608ff7212 */ /* 0x000fe4000782f809 */
[C---:B------:R-:W-:Y:S02]  /*2c90*/  LOP3.LUT P0, RZ, R7.reuse, 0x1, RZ, 0xc0, !PT ;  /* 0x0000000107ff7812 */ /* 0x040fe4000780c0ff */
[----:B------:R-:W-:-:S04]  /*2ca0*/  LOP3.LUT P2, RZ, R7, 0x2, RZ, 0xc0, !PT ;  /* 0x0000000207ff7812 */ /* 0x000fc8000784c0ff */
[----:B------:R-:W-:Y:S02]  /*2cb0*/  PLOP3.LUT P0, PT, P0, P1, P2, 0xe0, 0x0 ;  /* 0x000000000000781c */ /* 0x000fe40000703c20 */
[----:B------:R-:W-:Y:S02]  /*2cc0*/  LOP3.LUT P1, RZ, R0, 0x7fffff, RZ, 0xc0, !PT ;  /* 0x007fffff00ff7812 */ /* 0x000fe4000782c0ff */
[----:B------:R-:W-:-:S04]  /*2cd0*/  SEL R6, RZ, 0x1, !P0 ;  /* 0x00000001ff067807 */ /* 0x000fc80004000000 */
[----:B------:R-:W-:-:S04]  /*2ce0*/  IADD3 R6, PT, PT, -R6, RZ, RZ ;  /* 0x000000ff06067210 */ /* 0x000fc80007ffe1ff */
[----:B------:R-:W-:Y:S02]  /*2cf0*/  ISETP.GE.AND P0, PT, R6, RZ, PT ;  /* 0x000000ff0600720c */ /* 0x000fe40003f06270 */
[----:B------:R-:W-:-:S04]  /*2d00*/  IADD3 R6, PT, PT, R3, -0xfc, RZ ;  /* 0xffffff0403067810 */ /* 0x000fc80007ffe0ff */
[----:B------:R-:W-:-:S07]  /*2d10*/  SHF.R.U32.HI R3, RZ, R6, R9 ;  /* 0x00000006ff037219 */ /* 0x000fce0000011609 */
[----:B------:R-:W-:-:S04]  /*2d20*/  @!P0 IADD3 R3, PT, PT, R3, 0x1, RZ ;  /* 0x0000000103038810 */ /* 0x000fc80007ffe0ff */
[----:B------:R-:W-:-:S04]  /*2d30*/  @!P1 SHF.L.U32 R3, R3, 0x1, RZ ;  /* 0x0000000103039819 */ /* 0x000fc800000006ff */
[----:B------:R-:W-:Y:S01]  /*2d40*/  LOP3.LUT R3, R3, 0x80000000, R0, 0xf8, !PT ;  /* 0x8000000003037812 */ /* 0x000fe200078ef800 */
[----:B------:R-:W-:Y:S06]  /*2d50*/  BRA `(.L_x_104) ;  /* 0x0000000000047947 */ /* 0x000fec0003800000 */
.L_x_105:
[----:B------:R0:W1:Y:S02]  /*2d60*/  MUFU.RCP R3, R0 ;  /* 0x0000000000037308 */ /* 0x0000640000001000 */
.L_x_104:
[----:B-1-3--:R-:W-:Y:S02]  /*2d70*/  MOV R6, R3 ;  /* 0x0000000300067202 */ /* 0x00afe40000000f00 */
[----:B------:R-:W-:-:S04]  /*2d80*/  MOV R3, 0x0 ;  /* 0x0000000000037802 */ /* 0x000fc80000000f00 */
[----:B0-2---:R-:W-:Y:S05]  /*2d90*/  RET.REL.NODEC R2 `(_Z24kernel_integrate_numericiiPKfS0_ffiiiPf) ;  /* 0xffffffd002987950 */ /* 0x005fea0003c3ffff */
        .weak           $__internal_2_$__cuda_sm3x_div_rn_noftz_f32_slowpath
        .type           $__internal_2_$__cuda_sm3x_div_rn_noftz_f32_slowpath,@function
        .size           $__internal_2_$__cuda_sm3x_div_rn_noftz_f32_slowpath,(.L_x_148 - $__internal_2_$__cuda_sm3x_div_rn_noftz_f32_slowpath)
$__internal_2_$__cuda_sm3x_div_rn_noftz_f32_slowpath:
        /* <DEDUP_REMOVED lines=9> */
[----:B------:R-:W-:Y:S01]  /*2e30*/  @!P0 MOV R17, RZ ;  /* 0x000000ff00118202 */ /* 0x000fe20000000f00 */
[----:B------:R-:W-:Y:S06]  /*2e40*/  @!P0 BRA `(.L_x_107) ;  /* 0x00000000005c8947 */ /* 0x000fec0003800000 */
[----:B------:R-:W-:Y:S02]  /*2e50*/  FSETP.GTU.FTZ.AND P0, PT, |R3|, +INF , PT ;  /* 0x7f8000000300780b */ /* 0x000fe40003f1c200 */
[----:B------:R-:W-:-:S04]  /*2e60*/  FSETP.GTU.FTZ.AND P1, PT, |R0|, +INF , PT ;  /* 0x7f8000000000780b */ /* 0x000fc80003f3c200 */
[----:B------:R-:W-:-:S13]  /*2e70*/  PLOP3.LUT P0, PT, P0, P1, PT, 0xf8, 0x8f ;  /* 0x00000000008f781c */ /* 0x000fda0000703f70 */
[----:B------:R-:W-:Y:S05]  /*2e80*/  @P0 BRA `(.L_x_108) ;  /* 0x00000004004c0947 */ /* 0x000fea0003800000 */
[----:B------:R-:W-:-:S13]  /*2e90*/  LOP3.LUT P0, RZ, R0, 0x7fffffff, R3, 0xc8, !PT ;  /* 0x7fffffff00ff7812 */ /* 0x000fda000780c803 */
[----:B------:R-:W-:Y:S05]  /*2ea0*/  @!P0 BRA `(.L_x_109) ;  /* 0x00000004003c8947 */ /* 0x000fea0003800000 */
[C---:B------:R-:W-:Y:S02]  /*2eb0*/  FSETP.NEU.FTZ.AND P2, PT, |R3|.reuse, +INF , PT ;  /* 0x7f8000000300780b */ /* 0x040fe40003f5d200 */
        /* <DEDUP_REMOVED lines=16> */
.L_x_107:
[----:B------:R-:W-:Y:S01]  /*2fc0*/  LEA R21, R16, 0xc0800000, 0x17 ;  /* 0xc080000010157811 */ /* 0x000fe200078eb8ff */
[----:B------:R-:W-:Y:S01]  /*2fd0*/  BSSY.RECONVERGENT B1, `(.L_x_112) ;  /* 0x0000036000017945 */ /* 0x000fe20003800200 */
[----:B------:R-:W-:Y:S02]  /*2fe0*/  IADD3 R20, PT, PT, R20, -0x7f, RZ ;  /* 0xffffff8114147810 */ /* 0x000fe40007ffe0ff */
[----:B------:R-:W-:Y:S02]  /*2ff0*/  IADD3 R24, PT, PT, -R21, R0, RZ ;  /* 0x0000000015187210 */ /* 0x000fe40007ffe1ff */
[C---:B------:R-:W-:Y:S01]  /*3000*/  IADD3 R16, PT, PT, R20.reuse, 0x7f, -R16 ;  /* 0x0000007f14107810 */ /* 0x040fe20007ffe810 */
[----:B------:R-:W-:Y:S01]  /*3010*/  IMAD R0, R20, -0x800000, R3 ;  /* 0xff80000014007824 */ /* 0x000fe200078e0203 */
[----:B------:R-:W0:Y:S01]  /*3020*/  MUFU.RCP R22, R24 ;  /* 0x0000001800167308 */ /* 0x000e220000001000 */
[----:B------:R-:W-:Y:S01]  /*3030*/  FADD.FTZ R21, -R24, -RZ ;  /* 0x800000ff18157221 */ /* 0x000fe20000010100 */
[----:B------:R-:W-:-:S03]  /*3040*/  IADD3 R17, PT, PT, R16, R17, RZ ;  /* 0x0000001110117210 */ /* 0x000fc60007ffe0ff */
[----:B0-----:R-:W-:-:S04]  /*3050*/  FFMA R23, R22, R21, 1 ;  /* 0x3f80000016177423 */ /* 0x001fc80000000015 */
[----:B------:R-:W-:-:S04]  /*3060*/  FFMA R23, R22, R23, R22 ;  /* 0x0000001716177223 */ /* 0x000fc80000000016 */
[----:B------:R-:W-:-:S04]  /*3070*/  FFMA R22, R0, R23, RZ ;  /* 0x0000001700167223 */ /* 0x000fc800000000ff */
[----:B------:R-:W-:-:S04]  /*3080*/  FFMA R3, R21, R22, R0 ;  /* 0x0000001615037223 */ /* 0x000fc80000000000 */
[----:B------:R-:W-:-:S04]  /*3090*/  FFMA R22, R23, R3, R22 ;  /* 0x0000000317167223 */ /* 0x000fc80000000016 */
[----:B------:R-:W-:-:S04]  /*30a0*/  FFMA R21, R21, R22, R0 ;  /* 0x0000001615157223 */ /* 0x000fc80000000000 */
        /* <DEDUP_REMOVED lines=21> */
[----:B------:R-:W-:-:S02]  /*3200*/  ISETP.NE.AND P1, PT, R3, RZ, PT ;  /* 0x000000ff0300720c */ /* 0x000fc40003f25270 */
[----:B------:R-:W-:Y:S02]  /*3210*/  IADD3 R3, PT, PT, -R3, RZ, RZ ;  /* 0x000000ff03037210 */ /* 0x000fe40007ffe1ff */
[----:B------:R-:W-:Y:S02]  /*3220*/  SHF.L.U32 R20, R21, R20, RZ ;  /* 0x0000001415147219 */ /* 0x000fe400000006ff */
[----:B------:R-:W-:Y:S02]  /*3230*/  FSETP.NEU.FTZ.AND P0, PT, R17, R22, PT ;  /* 0x000000161100720b */ /* 0x000fe40003f1d000 */
[----:B------:R-:W-:Y:S02]  /*3240*/  SEL R16, R3, RZ, P2 ;  /* 0x000000ff03107207 */ /* 0x000fe40001000000 */
[----:B------:R-:W-:Y:S02]  /*3250*/  ISETP.NE.AND P1, PT, R20, RZ, P1 ;  /* 0x000000ff1400720c */ /* 0x000fe40000f25270 */
[----:B------:R-:W-:-:S02]  /*3260*/  SHF.R.U32.HI R20, RZ, R16, R21 ;  /* 0x00000010ff147219 */ /* 0x000fc40000011615 */
[----:B------:R-:W-:Y:S02]  /*3270*/  PLOP3.LUT P0, PT, P0, P1, PT, 0xf8, 0x8f ;  /* 0x00000000008f781c */ /* 0x000fe40000703f70 */
[----:B------:R-:W-:Y:S02]  /*3280*/  SHF.R.U32.HI R16, RZ, 0x1, R20 ;  /* 0x00000001ff107819 */ /* 0x000fe40000011614 */
[----:B------:R-:W-:-:S04]  /*3290*/  SEL R3, RZ, 0x1, !P0 ;  /* 0x00000001ff037807 */ /* 0x000fc80004000000 */
[----:B------:R-:W-:-:S04]  /*32a0*/  LOP3.LUT R3, R3, 0x1, R16, 0xf8, !PT ;  /* 0x0000000103037812 */ /* 0x000fc800078ef810 */
[----:B------:R-:W-:-:S04]  /*32b0*/  LOP3.LUT R3, R3, R20, RZ, 0xc0, !PT ;  /* 0x0000001403037212 */ /* 0x000fc800078ec0ff */
[----:B------:R-:W-:-:S04]  /*32c0*/  IADD3 R3, PT, PT, R16, R3, RZ ;  /* 0x0000000310037210 */ /* 0x000fc80007ffe0ff */
[----:B------:R-:W-:Y:S01]  /*32d0*/  LOP3.LUT R0, R3, R0, RZ, 0xfc, !PT ;  /* 0x0000000003007212 */ /* 0x000fe200078efcff */
[----:B------:R-:W-:Y:S06]  /*32e0*/  BRA `(.L_x_115) ;  /* 0x0000000000107947 */ /* 0x000fec0003800000 */
.L_x_114:
[----:B------:R-:W-:-:S04]  /*32f0*/  LOP3.LUT R0, R0, 0x80000000, RZ, 0xc0, !PT ;  /* 0x8000000000007812 */ /* 0x000fc800078ec0ff */
[----:B------:R-:W-:Y:S01]  /*3300*/  LOP3.LUT R0, R0, 0x7f800000, RZ, 0xfc, !PT ;  /* 0x7f80000000007812 */ /* 0x000fe200078efcff */
[----:B------:R-:W-:Y:S06]  /*3310*/  BRA `(.L_x_115) ;  /* 0x0000000000047947 */ /* 0x000fec0003800000 */
.L_x_113:
[----:B------:R-:W-:-:S07]  /*3320*/  LEA R0, R17, R0, 0x17 ;  /* 0x0000000011007211 */ /* 0x000fce00078eb8ff */
.L_x_115:
[----:B------:R-:W-:Y:S05]  /*3330*/  BSYNC.RECONVERGENT B1 ;  /* 0x0000000000017941 */ /* 0x000fea0003800200 */
.L_x_112:
[----:B------:R-:W-:Y:S05]  /*3340*/  BRA `(.L_x_116) ;  /* 0x0000000000207947 */ /* 0x000fea0003800000 */
.L_x_111:
[----:B------:R-:W-:-:S04]  /*3350*/  LOP3.LUT R0, R0, 0x80000000, R3, 0x48, !PT ;  /* 0x8000000000007812 */ /* 0x000fc800078e4803 */
[----:B------:R-:W-:Y:S01]  /*3360*/  LOP3.LUT R0, R0, 0x7f800000, RZ, 0xfc, !PT ;  /* 0x7f80000000007812 */ /* 0x000fe200078efcff */
[----:B------:R-:W-:Y:S06]  /*3370*/  BRA `(.L_x_116) ;  /* 0x0000000000147947 */ /* 0x000fec0003800000 */
.L_x_110:
[----:B------:R-:W-:Y:S01]  /*3380*/  LOP3.LUT R0, R0, 0x80000000, R3, 0x48, !PT ;  /* 0x8000000000007812 */ /* 0x000fe200078e4803 */
[----:B------:R-:W-:Y:S06]  /*3390*/  BRA `(.L_x_116) ;  /* 0x00000000000c7947 */ /* 0x000fec0003800000 */
.L_x_109:
[----:B------:R-:W0:Y:S01]  /*33a0*/  MUFU.RSQ R0, -QNAN ;  /* 0xffc0000000007908 */ /* 0x000e220000001400 */
[----:B------:R-:W-:Y:S05]  /*33b0*/  BRA `(.L_x_116) ;  /* 0x0000000000047947 */ /* 0x000fea0003800000 */
.L_x_108:
[----:B------:R-:W-:-:S07]  /*33c0*/  FADD.FTZ R0, R3, R0 ;  /* 0x0000000003007221 */ /* 0x000fce0000010000 */
.L_x_116:
[----:B------:R-:W-:Y:S05]  /*33d0*/  BSYNC.RECONVERGENT B0 ;  /* 0x0000000000007941 */ /* 0x000fea0003800200 */
.L_x_106:
[----:B------:R-:W-:-:S04]  /*33e0*/  HFMA2 R3, -RZ, RZ, 0, 0 ;  /* 0x00000000ff037431 */ /* 0x000fc800000001ff */
[----:B0-----:R-:W-:Y:S05]  /*33f0*/  RET.REL.NODEC R2 `(_Z24kernel_integrate_numericiiPKfS0_ffiiiPf) ;  /* 0xffffffcc02007950 */ /* 0x001fea0003c3ffff */
.L_x_117:
        /* <DEDUP_REMOVED lines=16> */
.L_x_148:


//--------------------- .text._Z19kernel_get_velocityiiPKfS0_ffiPf --------------------------
	.section	.text._Z19kernel_get_velocityiiPKfS0_ffiPf,"ax",@progbits
	.align	128
        .global         _Z19kernel_get_velocityiiPKfS0_ffiPf
        .type           _Z19kernel_get_velocityiiPKfS0_ffiPf,@function
        .size           _Z19kernel_get_velocityiiPKfS0_ffiPf,(.L_x_149 - _Z19kernel_get_velocityiiPKfS0_ffiPf)
        .other          _Z19kernel_get_velocityiiPKfS0_ffiPf,@"STO_CUDA_ENTRY STV_DEFAULT"
_Z19kernel_get_velocityiiPKfS0_ffiPf:
.text._Z19kernel_get_velocityiiPKfS0_ffiPf:
        /* <DEDUP_REMOVED lines=16> */
[----:B0-----:R-:W-:-:S06]  /*0100*/  IMAD.WIDE R6, R5, 0x4, R6 ;  /* 0x0000000405067825 */ /* 0x001fcc00078e0206 */
        /* <DEDUP_REMOVED lines=12> */
[----:B------:R-:W-:-:S07]  /*01d0*/  MOV R4, 0x1f0 ;  /* 0x000001f000047802 */ /* 0x000fce0000000f00 */
[----:B------:R-:W-:Y:S05]  /*01e0*/  CALL.REL.NOINC `($__internal_3_$__cuda_sm3x_div_rn_noftz_f32_slowpath) ;  /* 0x0000000000587944 */ /* 0x000fea0003c00000 */
[----:B------:R-:W-:-:S07]  /*01f0*/  IMAD.MOV.U32 R4, RZ, RZ, R0 ;  /* 0x000000ffff047224 */ /* 0x000fce00078e0000 */
.L_x_119:
[----:B------:R-:W-:Y:S05]  /*0200*/  BSYNC.RECONVERGENT B0 ;  /* 0x0000000000007941 */ /* 0x000fea0003800200 */
.L_x_118:
[----:B------:R-:W0:Y:S01]  /*0210*/  LDC R0, c[0x0][0x3a0] ;  /* 0x0000e800ff007b82 */ /* 0x000e220000000800 */
[----:B------:R-:W1:Y:S07]  /*0220*/  LDCU.64 UR6, c[0x0][0x380] ;  /* 0x00007000ff0677ac */ /* 0x000e6e0008000a00 */
[----:B------:R-:W2:Y:S01]  /*0230*/  LDC.64 R10, c[0x0][0x390] ;  /* 0x0000e400ff0a7b82 */ /* 0x000ea20000000a00 */
[----:B0-----:R-:W-:-:S05]  /*0240*/  I2FP.F32.S32 R3, R0 ;  /* 0x0000000000037245 */ /* 0x001fca0000201400 */
[----:B------:R-:W-:-:S06]  /*0250*/  FMUL R3, R3, R4 ;  /* 0x0000000403037220 */ /* 0x000fcc0000400000 */
[----:B------:R-:W0:Y:S02]  /*0260*/  F2I.FLOOR.NTZ R3, R3 ;  /* 0x0000000300037305 */ /* 0x000e240000207100 */
[----:B0-----:R-:W-:-:S05]  /*0270*/  VIADDMNMX.RELU R0, R0, 0xffffffff, R3, PT ;  /* 0xffffffff00007846 */ /* 0x001fca0003801103 */
[----:B-1----:R-:W-:-:S04]  /*0280*/  IMAD R9, R0, UR7, RZ ;  /* 0x0000000700097c24 */ /* 0x002fc8000f8e02ff */
[----:B------:R-:W-:-:S04]  /*0290*/  IMAD R9, R9, 0x2, R2 ;  /* 0x0000000209097824 */ /* 0x000fc800078e0202 */
[C---:B------:R-:W-:Y:S02]  /*02a0*/  VIADD R13, R9.reuse, UR7 ;  /* 0x00000007090d7c36 */ /* 0x040fe40008000000 */
[----:B--2---:R-:W-:-:S04]  /*02b0*/  IMAD.WIDE.U32 R8, R9, 0x4, R10 ;  /* 0x0000000409087825 */ /* 0x004fc800078e000a */
[----:B------:R-:W-:Y:S02]  /*02c0*/  IMAD.WIDE.U32 R10, R13, 0x4, R10 ;  /* 0x000000040d0a7825 */ /* 0x000fe400078e000a */
[----:B------:R-:W2:Y:S01]  /*02d0*/  LDG.E R8, desc[UR4][R8.64] ;  /* 0x0000000408087981 */ /* 0x000ea2000c1e1900 */
[----:B------:R-:W0:Y:S03]  /*02e0*/  LDC.64 R12, c[0x0][0x3a8] ;  /* 0x0000ea00ff0c7b82 */ /* 0x000e260000000a00 */
[----:B------:R-:W2:Y:S01]  /*02f0*/  LDG.E R10, desc[UR4][R10.64] ;  /* 0x000000040a0a7981 */ /* 0x000ea2000c1e1900 */
[----:B------:R-:W-:-:S04]  /*0300*/  IMAD R3, R2, UR6, R5 ;  /* 0x0000000602037c24 */ /* 0x000fc8000f8e0205 */
[----:B0-----:R-:W-:-:S04]  /*0310*/  IMAD.WIDE R2, R3, 0x4, R12 ;  /* 0x0000000403027825 */ /* 0x001fc800078e020c */
[----:B--2---:R-:W-:-:S05]  /*0320*/  FFMA R7, R7, R8, R10 ;  /* 0x0000000807077223 */ /* 0x004fca000000000a */
[----:B------:R-:W-:Y:S01]  /*0330*/  STG.E desc[UR4][R2.64], R7 ;  /* 0x0000000702007986 */ /* 0x000fe2000c101904 */
[----:B------:R-:W-:Y:S05]  /*0340*/  EXIT ;  /* 0x000000000000794d */ /* 0x000fea0003800000 */
        .weak           $__internal_3_$__cuda_sm3x_div_rn_noftz_f32_slowpath
        .type           $__internal_3_$__cuda_sm3x_div_rn_noftz_f32_slowpath,@function
        .size           $__internal_3_$__cuda_sm3x_div_rn_noftz_f32_slowpath,(.L_x_149 - $__internal_3_$__cuda_sm3x_div_rn_noftz_f32_slowpath)
$__internal_3_$__cuda_sm3x_div_rn_noftz_f32_slowpath:
[--C-:B------:R-:W-:Y:S01]  /*0350*/  SHF.R.U32.HI R8, RZ, 0x17, R3.reuse ;  /* 0x00000017ff087819 */ /* 0x100fe20000011603 */
[----:B------:R-:W-:Y:S01]  /*0360*/  BSSY.RECONVERGENT B1, `(.L_x_120) ;  /* 0x0000064000017945 */ /* 0x000fe20003800200 */
[--C-:B------:R-:W-:Y:S01]  /*0370*/  SHF.R.U32.HI R6, RZ, 0x17, R0.reuse ;  /* 0x00000017ff067819 */ /* 0x100fe20000011600 */
[----:B------:R-:W-:Y:S01]  /*0380*/  IMAD.MOV.U32 R10, RZ, RZ, R0 ;  /* 0x000000ffff0a7224 */ /* 0x000fe200078e0000 */
[----:B------:R-:W-:Y:S01]  /*0390*/  LOP3.LUT R9, R8, 0xff, RZ, 0xc0, !PT ;  /* 0x000000ff08097812 */ /* 0x000fe200078ec0ff */
[----:B------:R-:W-:Y:S01]  /*03a0*/  IMAD.MOV.U32 R11, RZ, RZ, R3 ;  /* 0x000000ffff0b7224 */ /* 0x000fe200078e0003 */
[----:B------:R-:W-:-:S03]  /*03b0*/  LOP3.LUT R8, R6, 0xff, RZ, 0xc0, !PT ;  /* 0x000000ff06087812 */ /* 0x000fc600078ec0ff */
[----:B------:R-:W-:Y:S02]  /*03c0*/  VIADD R13, R9, 0xffffffff ;  /* 0xffffffff090d7836 */ /* 0x000fe40000000000 */
[----:B------:R-:W-:-:S03]  /*03d0*/  VIADD R12, R8, 0xffffffff ;  /* 0xffffffff080c7836 */ /* 0x000fc60000000000 */
        /* <DEDUP_REMOVED lines=22> */
[----:B------:R-:W-:Y:S02]  /*0540*/  @P0 IMAD.MOV.U32 R6, RZ, RZ, RZ ;  /* 0x000000ffff060224 */ /* 0x000fe400078e00ff */
[----:B------:R-:W-:Y:S01]  /*0550*/  @!P0 FFMA R10, R0, 1.84467440737095516160e+19, RZ ;  /* 0x5f800000000a8823 */ /* 0x000fe200000000ff */
[----:B------:R-:W-:Y:S02]  /*0560*/  @!P0 IMAD.MOV.U32 R6, RZ, RZ, -0x40 ;  /* 0xffffffc0ff068424 */ /* 0x000fe400078e00ff */
[----:B------:R-:W-:Y:S02]  /*0570*/  @!P1 FFMA R11, R3, 1.84467440737095516160e+19, RZ ;  /* 0x5f800000030b9823 */ /* 0x000fe400000000ff */
[----:B------:R-:W-:-:S07]  /*0580*/  @!P1 VIADD R6, R6, 0x40 ;  /* 0x0000004006069836 */ /* 0x000fce0000000000 */
.L_x_121:
[----:B------:R-:W-:Y:S01]  /*0590*/  LEA R0, R9, 0xc0800000, 0x17 ;  /* 0xc080000009007811 */ /* 0x000fe200078eb8ff */
[----:B------:R-:W-:Y:S01]  /*05a0*/  VIADD R8, R8, 0xffffff81 ;  /* 0xffffff8108087836 */ /* 0x000fe20000000000 */
[----:B------:R-:W-:Y:S02]  /*05b0*/  BSSY.RECONVERGENT B2, `(.L_x_126) ;  /* 0x0000035000027945 */ /* 0x000fe40003800200 */
[----:B------:R-:W-:Y:S01]  /*05c0*/  IADD3 R11, PT, PT, -R0, R11, RZ ;  /* 0x0000000b000b7210 */ /* 0x000fe20007ffe1ff */
[C---:B------:R-:W-:Y:S01]  /*05d0*/  IMAD R0, R8.reuse, -0x800000, R10 ;  /* 0xff80000008007824 */ /* 0x040fe200078e020a */
[----:B------:R-:W-:Y:S02]  /*05e0*/  IADD3 R9, PT, PT, R8, 0x7f, -R9 ;  /* 0x0000007f08097810 */ /* 0x000fe40007ffe809 */
[----:B------:R-:W0:Y:S01]  /*05f0*/  MUFU.RCP R3, R11 ;  /* 0x0000000b00037308 */ /* 0x000e220000001000 */
[----:B------:R-:W-:Y:S02]  /*0600*/  FADD.FTZ R13, -R11, -RZ ;  /* 0x800000ff0b0d7221 */ /* 0x000fe40000010100 */
[----:B------:R-:W-:-:S02]  /*0610*/  IMAD.IADD R9, R9, 0x1, R6 ;  /* 0x0000000109097824 */ /* 0x000fc400078e0206 */
        /* <DEDUP_REMOVED lines=8> */
[----:B------:R-:W-:-:S05]  /*06a0*/  LOP3.LUT R3, R3, 0xff, RZ, 0xc0, !PT ;  /* 0x000000ff03037812 */ /* 0x000fca00078ec0ff */
[----:B------:R-:W-:-:S04]  /*06b0*/  IMAD.IADD R11, R3, 0x1, R9 ;  /* 0x00000001030b7824 */ /* 0x000fc800078e0209 */
[----:B------:R-:W-:-:S05]  /*06c0*/  VIADD R3, R11, 0xffffffff ;  /* 0xffffffff0b037836 */ /* 0x000fca0000000000 */
        /* <DEDUP_REMOVED lines=10> */
[C---:B------:R-:W-:Y:S02]  /*0770*/  VIADD R9, R11.reuse, 0x20 ;  /* 0x000000200b097836 */ /* 0x040fe40000000000 */
[CCC-:B------:R-:W-:Y:S01]  /*0780*/  FFMA.RM R6, R12.reuse, R10.reuse, R15.reuse ;  /* 0x0000000a0c067223 */ /* 0x1c0fe2000000400f */
[----:B------:R-:W-:Y:S02]  /*0790*/  ISETP.NE.AND P2, PT, R11, RZ, PT ;  /* 0x000000ff0b00720c */ /* 0x000fe40003f45270 */
[----:B------:R-:W-:Y:S01]  /*07a0*/  LOP3.LUT R8, R3, 0x7fffff, RZ, 0xc0, !PT ;  /* 0x007fffff03087812 */ /* 0x000fe200078ec0ff */
[----:B------:R-:W-:Y:S01]  /*07b0*/  FFMA.RP R3, R12, R10, R15 ;  /* 0x0000000a0c037223 */ /* 0x000fe2000000800f */
[----:B------:R-:W-:Y:S02]  /*07c0*/  ISETP.NE.AND P1, PT, R11, RZ, PT ;  /* 0x000000ff0b00720c */ /* 0x000fe40003f25270 */
[----:B------:R-:W-:-:S02]  /*07d0*/  LOP3.LUT R8, R8, 0x800000, RZ, 0xfc, !PT ;  /* 0x0080000008087812 */ /* 0x000fc400078efcff */
        /* <DEDUP_REMOVED lines=10> */
[----:B------:R-:W-:-:S05]  /*0880*/  LOP3.LUT R6, R6, R3, RZ, 0xc0, !PT ;  /* 0x0000000306067212 */ /* 0x000fca00078ec0ff */
[----:B------:R-:W-:-:S05]  /*0890*/  IMAD.IADD R9, R9, 0x1, R6 ;  /* 0x0000000109097824 */ /* 0x000fca00078e0206 */
[----:B------:R-:W-:Y:S01]  /*08a0*/  LOP3.LUT R0, R9, R0, RZ, 0xfc, !PT ;  /* 0x0000000009007212 */ /* 0x000fe200078efcff */
[----:B------:R-:W-:Y:S06]  /*08b0*/  BRA `(.L_x_129) ;  /* 0x0000000000107947 */ /* 0x000fec0003800000 */
.L_x_128:
[----:B------:R-:W-:-:S04]  /*08c0*/  LOP3.LUT R0, R0, 0x80000000, RZ, 0xc0, !PT ;  /* 0x8000000000007812 */ /* 0x000fc800078ec0ff */
[----:B------:R-:W-:Y:S01]  /*08d0*/  LOP3.LUT R0, R0, 0x7f800000, RZ, 0xfc, !PT ;  /* 0x7f80000000007812 */ /* 0x000fe200078efcff */
[----:B------:R-:W-:Y:S06]  /*08e0*/  BRA `(.L_x_129) ;  /* 0x0000000000047947 */ /* 0x000fec0003800000 */
.L_x_127:
[----:B------:R-:W-:-:S07]  /*08f0*/  IMAD R0, R9, 0x800000, R0 ;  /* 0x0080000009007824 */ /* 0x000fce00078e0200 */
.L_x_129:
[----:B------:R-:W-:Y:S05]  /*0900*/  BSYNC.RECONVERGENT B2 ;  /* 0x0000000000027941 */ /* 0x000fea0003800200 */
.L_x_126:
[----:B------:R-:W-:Y:S05]  /*0910*/  BRA `(.L_x_130) ;  /* 0x0000000000207947 */ /* 0x000fea0003800000 */
.L_x_125:
[----:B------:R-:W-:-:S04]  /*0920*/  LOP3.LUT R0, R11, 0x80000000, R10, 0x48, !PT ;  /* 0x800000000b007812 */ /* 0x000fc800078e480a */
[----:B------:R-:W-:Y:S01]  /*0930*/  LOP3.LUT R0, R0, 0x7f800000, RZ, 0xfc, !PT ;  /* 0x7f80000000007812 */ /* 0x000fe200078efcff */
[----:B------:R-:W-:Y:S06]  /*0940*/  BRA `(.L_x_130) ;  /* 0x0000000000147947 */ /* 0x000fec0003800000 */
.L_x_124:
[----:B------:R-:W-:Y:S01]  /*0950*/  LOP3.LUT R0, R11, 0x80000000, R10, 0x48, !PT ;  /* 0x800000000b007812 */ /* 0x000fe200078e480a */
[----:B------:R-:W-:Y:S06]  /*0960*/  BRA `(.L_x_130) ;  /* 0x00000000000c7947 */ /* 0x000fec0003800000 */
.L_x_123:
[----:B------:R-:W0:Y:S01]  /*0970*/  MUFU.RSQ R0, -QNAN ;  /* 0xffc0000000007908 */ /* 0x000e220000001400 */
[----:B------:R-:W-:Y:S05]  /*0980*/  BRA `(.L_x_130) ;  /* 0x0000000000047947 */ /* 0x000fea0003800000 */
.L_x_122:
[----:B------:R-:W-:-:S07]  /*0990*/  FADD.FTZ R0, R0, R3 ;  /* 0x0000000300007221 */ /* 0x000fce0000010000 */
.L_x_130:
[----:B------:R-:W-:Y:S05]  /*09a0*/  BSYNC.RECONVERGENT B1 ;  /* 0x0000000000017941 */ /* 0x000fea0003800200 */
.L_x_120:
[----:B------:R-:W-:Y:S02]  /*09b0*/  IMAD.MOV.U32 R8, RZ, RZ, R4 ;  /* 0x000000ffff087224 */ /* 0x000fe400078e0004 */
[----:B------:R-:W-:-:S04]  /*09c0*/  IMAD.MOV.U32 R9, RZ, RZ, 0x0 ;  /* 0x00000000ff097424 */ /* 0x000fc800078e00ff */
[----:B0-----:R-:W-:Y:S05]  /*09d0*/  RET.REL.NODEC R8 `(_Z19kernel_get_velocityiiPKfS0_ffiPf) ;  /* 0xfffffff408887950 */ /* 0x001fea0003c3ffff */
.L_x_131:
        /* <DEDUP_REMOVED lines=10> */
.L_x_149:


//--------------------- .text._Z15kernel_get_celliPKfffiPi --------------------------
	.section	.text._Z15kernel_get_celliPKfffiPi,"ax",@progbits
	.align	128
        .global         _Z15kernel_get_celliPKfffiPi
        .type           _Z15kernel_get_celliPKfffiPi,@function
        .size           _Z15kernel_get_celliPKfffiPi,(.L_x_150 - _Z15kernel_get_celliPKfffiPi)
        .other          _Z15kernel_get_celliPKfffiPi,@"STO_CUDA_ENTRY STV_DEFAULT"
_Z15kernel_get_celliPKfffiPi:
.text._Z15kernel_get_celliPKfffiPi:
[----:B------:R-:W-:Y:S01]  /*0000*/  LDC R1, c[0x0][0x37c] ;  /* 0x0000df00ff017b82 */ /* 0x000fe20000000800 */
[----:B------:R-:W0:Y:S07]  /*0010*/  S2R R3, SR_TID.X ;  /* 0x0000000000037919 */ /* 0x000e2e0000002100 */
[----:B------:R-:W0:Y:S01]  /*0020*/  S2UR UR4, SR_CTAID.X ;  /* 0x00000000000479c3 */ /* 0x000e220000002500 */
[----:B------:R-:W1:Y:S07]  /*0030*/  LDCU UR5, c[0x0][0x380] ;  /* 0x00007000ff0577ac */ /* 0x000e6e0008000800 */
[----:B------:R-:W0:Y:S02]  /*0040*/  LDC R2, c[0x0][0x360] ;  /* 0x0000d800ff027b82 */ /* 0x000e240000000800 */
[----:B0-----:R-:W-:-:S05]  /*0050*/  IMAD R2, R2, UR4, R3 ;  /* 0x0000000402027c24 */ /* 0x001fca000f8e0203 */
[----:B-1----:R-:W-:-:S13]  /*0060*/  ISETP.GE.AND P0, PT, R2, UR5, PT ;  /* 0x0000000502007c0c */ /* 0x002fda000bf06270 */
        /* <DEDUP_REMOVED lines=18> */
[----:B------:R-:W-:Y:S05]  /*0190*/  CALL.REL.NOINC `($__internal_4_$__cuda_sm3x_div_rn_noftz_f32_slowpath) ;  /* 0x00000000002c7944 */ /* 0x000fea0003c00000 */
[----:B------:R-:W-:-:S07]  /*01a0*/  IMAD.MOV.U32 R6, RZ, RZ, R0 ;  /* 0x000000ffff067224 */ /* 0x000fce00078e0000 */
.L_x_133:
[----:B------:R-:W-:Y:S05]  /*01b0*/  BSYNC.RECONVERGENT B0 ;  /* 0x0000000000007941 */ /* 0x000fea0003800200 */
.L_x_132:
[----:B------:R-:W0:Y:S08]  /*01c0*/  LDC R7, c[0x0][0x398] ;  /* 0x0000e600ff077b82 */ /* 0x000e300000000800 */
[----:B------:R-:W1:Y:S01]  /*01d0*/  LDC.64 R4, c[0x0][0x3a0] ;  /* 0x0000e800ff047b82 */ /* 0x000e620000000a00 */
[----:B0-----:R-:W-:-:S05]  /*01e0*/  I2FP.F32.S32 R3, R7 ;  /* 0x0000000700037245 */ /* 0x001fca0000201400 */
[----:B------:R-:W-:Y:S01]  /*01f0*/  FMUL R6, R3, R6 ;  /* 0x0000000603067220 */ /* 0x000fe20000400000 */
[----:B-1----:R-:W-:-:S05]  /*0200*/  IMAD.WIDE R2, R2, 0x4, R4 ;  /* 0x0000000402027825 */ /* 0x002fca00078e0204 */
[----:B------:R-:W0:Y:S02]  /*0210*/  F2I.FLOOR.NTZ R6, R6 ;  /* 0x0000000600067305 */ /* 0x000e240000207100 */
[----:B0-----:R-:W-:-:S05]  /*0220*/  VIADDMNMX.RELU R5, R7, 0xffffffff, R6, PT ;  /* 0xffffffff07057846 */ /* 0x001fca0003801106 */
[----:B------:R-:W-:Y:S01]  /*0230*/  STG.E desc[UR4][R2.64], R5 ;  /* 0x0000000502007986 */ /* 0x000fe2000c101904 */
[----:B------:R-:W-:Y:S05]  /*0240*/  EXIT ;  /* 0x000000000000794d */ /* 0x000fea0003800000 */
        .weak           $__internal_4_$__cuda_sm3x_div_rn_noftz_f32_slowpath
        .type           $__internal_4_$__cuda_sm3x_div_rn_noftz_f32_slowpath,@function
        .size           $__internal_4_$__cuda_sm3x_div_rn_noftz_f32_slowpath,(.L_x_150 - $__internal_4_$__cuda_sm3x_div_rn_noftz_f32_slowpath)
$__internal_4_$__cuda_sm3x_div_rn_noftz_f32_slowpath:
        /* <DEDUP_REMOVED lines=36> */
.L_x_135:
[----:B------:R-:W-:Y:S01]  /*0490*/  LEA R3, R6, 0xc0800000, 0x17 ;  /* 0xc080000006037811 */ /* 0x000fe200078eb8ff */
[----:B------:R-:W-:Y:S01]  /*04a0*/  VIADD R5, R5, 0xffffff81 ;  /* 0xffffff8105057836 */ /* 0x000fe20000000000 */
[----:B------:R-:W-:Y:S03]  /*04b0*/  BSSY.RECONVERGENT B2, `(.L_x_140) ;  /* 0x0000035000027945 */ /* 0x000fe60003800200 */
[----:B------:R-:W-:Y:S01]  /*04c0*/  IMAD.IADD R3, R8, 0x1, -R3 ;  /* 0x0000000108037824 */ /* 0x000fe200078e0a03 */
[C---:B------:R-:W-:Y:S01]  /*04d0*/  IADD3 R6, PT, PT, R5.reuse, 0x7f, -R6 ;  /* 0x0000007f05067810 */ /* 0x040fe20007ffe806 */
[----:B------:R-:W-:Y:S02]  /*04e0*/  IMAD R0, R5, -0x800000, R7 ;  /* 0xff80000005007824 */ /* 0x000fe400078e0207 */
[----:B------:R-:W0:Y:S01]  /*04f0*/  MUFU.RCP R8, R3 ;  /* 0x0000000300087308 */ /* 0x000e220000001000 */
[----:B------:R-:W-:Y:S01]  /*0500*/  FADD.FTZ R11, -R3, -RZ ;  /* 0x800000ff030b7221 */ /* 0x000fe20000010100 */
[----:B------:R-:W-:-:S03]  /*0510*/  IMAD.IADD R6, R6, 0x1, R9 ;  /* 0x0000000106067824 */ /* 0x000fc600078e0209 */
        /* <DEDUP_REMOVED lines=21> */
[CCC-:B------:R-:W-:Y:S01]  /*0670*/  FFMA.RM R6, R10.reuse, R8.reuse, R7.reuse ;  /* 0x000000080a067223 */ /* 0x1c0fe20000004007 */
[C---:B------:R-:W-:Y:S02]  /*0680*/  ISETP.NE.AND P2, PT, R9.reuse, RZ, PT ;  /* 0x000000ff0900720c */ /* 0x040fe40003f45270 */
[----:B------:R-:W-:Y:S02]  /*0690*/  ISETP.NE.AND P1, PT, R9, RZ, PT ;  /* 0x000000ff0900720c */ /* 0x000fe40003f25270 */
[----:B------:R-:W-:Y:S01]  /*06a0*/  LOP3.LUT R5, R3, 0x7fffff, RZ, 0xc0, !PT ;  /* 0x007fffff03057812 */ /* 0x000fe200078ec0ff */
[----:B------:R-:W-:Y:S01]  /*06b0*/  FFMA.RP R3, R10, R8, R7 ;  /* 0x000000080a037223 */ /* 0x000fe20000008007 */
[----:B------:R-:W-:Y:S02]  /*06c0*/  VIADD R8, R9, 0x20 ;  /* 0x0000002009087836 */ /* 0x000fe40000000000 */
[----:B------:R-:W-:Y:S01]  /*06d0*/  LOP3.LUT R5, R5, 0x800000, RZ, 0xfc, !PT ;  /* 0x0080000005057812 */ /* 0x000fe200078efcff */
[----:B------:R-:W-:Y:S01]  /*06e0*/  IMAD.MOV R7, RZ, RZ, -R9 ;  /* 0x000000ffff077224 */ /* 0x000fe200078e0a09 */
[----:B------:R-:W-:-:S02]  /*06f0*/  FSETP.NEU.FTZ.AND P0, PT, R3, R6, PT ;  /* 0x000000060300720b */ /* 0x000fc40003f1d000 */
[----:B------:R-:W-:Y:S02]  /*0700*/  SHF.L.U32 R8, R5, R8, RZ ;  /* 0x0000000805087219 */ /* 0x000fe400000006ff */
[----:B------:R-:W-:Y:S02]  /*0710*/  SEL R6, R7, RZ, P2 ;  /* 0x000000ff07067207 */ /* 0x000fe40001000000 */
[----:B------:R-:W-:Y:S02]  /*0720*/  ISETP.NE.AND P1, PT, R8, RZ, P1 ;  /* 0x000000ff0800720c */ /* 0x000fe40000f25270 */
[----:B------:R-:W-:Y:S02]  /*0730*/  SHF.R.U32.HI R6, RZ, R6, R5 ;  /* 0x00000006ff067219 */ /* 0x000fe40000011605 */
[----:B------:R-:W-:Y:S02]  /*0740*/  PLOP3.LUT P0, PT, P0, P1, PT, 0xf8, 0x8f ;  /* 0x00000000008f781c */ /* 0x000fe40000703f70 */
[----:B------:R-:W-:-:S02]  /*0750*/  SHF.R.U32.HI R8, RZ, 0x1, R6 ;  /* 0x00000001ff087819 */ /* 0x000fc40000011606 */
[----:B------:R-:W-:-:S04]  /*0760*/  SEL R3, RZ, 0x1, !P0 ;  /* 0x00000001ff037807 */ /* 0x000fc80004000000 */
[----:B------:R-:W-:-:S04]  /*0770*/  LOP3.LUT R3, R3, 0x1, R8, 0xf8, !PT ;  /* 0x0000000103037812 */ /* 0x000fc800078ef808 */
[----:B------:R-:W-:-:S05]  /*0780*/  LOP3.LUT R3, R3, R6, RZ, 0xc0, !PT ;  /* 0x0000000603037212 */ /* 0x000fca00078ec0ff */
[----:B------:R-:W-:-:S05]  /*0790*/  IMAD.IADD R3, R8, 0x1, R3 ;  /* 0x0000000108037824 */ /* 0x000fca00078e0203 */
[----:B------:R-:W-:Y:S01]  /*07a0*/  LOP3.LUT R0, R3, R0, RZ, 0xfc, !PT ;  /* 0x0000000003007212 */ /* 0x000fe200078efcff */
[----:B------:R-:W-:Y:S06]  /*07b0*/  BRA `(.L_x_143) ;  /* 0x0000000000107947 */ /* 0x000fec0003800000 */
.L_x_142:
[----:B------:R-:W-:-:S04]  /*07c0*/  LOP3.LUT R0, R0, 0x80000000, RZ, 0xc0, !PT ;  /* 0x8000000000007812 */ /* 0x000fc800078ec0ff */
[----:B------:R-:W-:Y:S01]  /*07d0*/  LOP3.LUT R0, R0, 0x7f800000, RZ, 0xfc, !PT ;  /* 0x7f80000000007812 */ /* 0x000fe200078efcff */
[----:B------:R-:W-:Y:S06]  /*07e0*/  BRA `(.L_x_143) ;  /* 0x0000000000047947 */ /* 0x000fec0003800000 */
.L_x_141:
[----:B------:R-:W-:-:S07]  /*07f0*/  IMAD R0, R6, 0x800000, R0 ;  /* 0x0080000006007824 */ /* 0x000fce00078e0200 */
.L_x_143:
[----:B------:R-:W-:Y:S05]  /*0800*/  BSYNC.RECONVERGENT B2 ;  /* 0x0000000000027941 */ /* 0x000fea0003800200 */
.L_x_140:
[----:B------:R-:W-:Y:S05]  /*0810*/  BRA `(.L_x_144) ;  /* 0x0000000000207947 */ /* 0x000fea0003800000 */
.L_x_139:
[----:B------:R-:W-:-:S04]  /*0820*/  LOP3.LUT R0, R8, 0x80000000, R7, 0x48, !PT ;  /* 0x8000000008007812 */ /* 0x000fc800078e4807 */
[----:B------:R-:W-:Y:S01]  /*0830*/  LOP3.LUT R0, R0, 0x7f800000, RZ, 0xfc, !PT ;  /* 0x7f80000000007812 */ /* 0x000fe200078efcff */
[----:B------:R-:W-:Y:S06]  /*0840*/  BRA `(.L_x_144) ;  /* 0x0000000000147947 */ /* 0x000fec0003800000 */
.L_x_138:
[----:B------:R-:W-:Y:S01]  /*0850*/  LOP3.LUT R0, R8, 0x80000000, R7, 0x48, !PT ;  /* 0x8000000008007812 */ /* 0x000fe200078e4807 */
[----:B------:R-:W-:Y:S06]  /*0860*/  BRA `(.L_x_144) ;  /* 0x00000000000c7947 */ /* 0x000fec0003800000 */
.L_x_137:
[----:B------:R-:W0:Y:S01]  /*0870*/  MUFU.RSQ R0, -QNAN ;  /* 0xffc0000000007908 */ /* 0x000e220000001400 */
[----:B------:R-:W-:Y:S05]  /*0880*/  BRA `(.L_x_144) ;  /* 0x0000000000047947 */ /* 0x000fea0003800000 */
.L_x_136:
[----:B------:R-:W-:-:S07]  /*0890*/  FADD.FTZ R0, R0, R3 ;  /* 0x0000000300007221 */ /* 0x000fce0000010000 */
.L_x_144:
[----:B------:R-:W-:Y:S05]  /*08a0*/  BSYNC.RECONVERGENT B1 ;  /* 0x0000000000017941 */ /* 0x000fea0003800200 */
.L_x_134:
[----:B------:R-:W-:-:S04]  /*08b0*/  IMAD.MOV.U32 R5, RZ, RZ, 0x0 ;  /* 0x00000000ff057424 */ /* 0x000fc800078e00ff */
[----:B0-----:R-:W-:Y:S05]  /*08c0*/  RET.REL.NODEC R4 `(_Z15kernel_get_celliPKfffiPi) ;  /* 0xfffffff404cc7950 */ /* 0x001fea0003c3ffff */
.L_x_145:
        /* <DEDUP_REMOVED lines=11> */
.L_x_150:


//--------------------- .nv.shared.reserved.0     --------------------------
	.section	.nv.shared.reserved.0,"aw",@nobits
	.weak		__nv_reservedSMEM_offset_0_alias
	.size		__nv_reservedSMEM_offset_0_alias, 0, 64
	.other		__nv_reservedSMEM_offset_0_alias,@"STO_CUDA_RESERVED_SHARED STV_DEFAULT"
__nv_reservedSMEM_offset_0_alias:
	.zero		0
	.zero		64


//--------------------- .nv.constant0._Z28kernel_integrate_closed_formiiPKfS0_ffiPf --------------------------
	.section	.nv.constant0._Z28kernel_integrate_closed_formiiPKfS0_ffiPf,"a",@progbits
	.sectionflags	@""
	.align	4
.nv.constant0._Z28kernel_integrate_closed_formiiPKfS0_ffiPf:
	.zero		944


//--------------------- .nv.constant0._Z24kernel_integrate_numericiiPKfS0_ffiiiPf --------------------------
	.section	.nv.constant0._Z24kernel_integrate_numericiiPKfS0_ffiiiPf,"a",@progbits
	.sectionflags	@""
	.align	4
.nv.constant0._Z24kernel_integrate_numericiiPKfS0_ffiiiPf:
	.zero		952


//--------------------- .nv.constant0._Z19kernel_get_velocityiiPKfS0_ffiPf --------------------------
	.section	.nv.constant0._Z19kernel_get_velocityiiPKfS0_ffiPf,"a",@progbits
	.sectionflags	@""
	.align	4
.nv.constant0._Z19kernel_get_velocityiiPKfS0_ffiPf:
	.zero		944


//--------------------- .nv.constant0._Z15kernel_get_celliPKfffiPi --------------------------
	.section	.nv.constant0._Z15kernel_get_celliPKfffiPi,"a",@progbits
	.sectionflags	@""
	.align	4
.nv.constant0._Z15kernel_get_celliPKfffiPi:
	.zero		936


//--------------------- SYMBOLS --------------------------

	.type		.nv.reservedSmem.offset0,@object
	.size		.nv.reservedSmem.offset0,0x4
